	.target	sm_80

	.elftype	@"ET_EXEC"


//--------------------- .note.nv.tkinfo           --------------------------
	.section	.note.nv.tkinfo,"",@"SHT_NOTE"
	.sectionflags	@"SHF_NOTE_NV_TKINFO"
	.tkinfo
        /*0018*/ 	.word	0x00000002
        /*0030*/ 	.string	""
        /*0030*/ 	.string	"ptxas"
        /*0030*/ 	.string	"Cuda compilation tools, release 13.0, V13.0.88"
        /*0030*/ 	.string	"Build cuda_13.0.r13.0/compiler.36424714_0"
        /*0030*/ 	.string	"-arch sm_80 -m 64 "



//--------------------- .note.nv.cuinfo           --------------------------
	.section	.note.nv.cuinfo,"",@"SHT_NOTE"
	.sectionflags	@"SHF_NOTE_NV_CUINFO"
        /*0018*/ 	.short	0x0002
        /*001a*/ 	.short	0x0050
        /*001c*/ 	.short	0x0082
	.zero		2


//--------------------- .nv.info                  --------------------------
	.section	.nv.info,"",@"SHT_CUDA_INFO"
	.align	4


	//----- nvinfo : EIATTR_REGCOUNT
	.align		4
        /*0000*/ 	.byte	0x04, 0x2f
        /*0002*/ 	.short	(.L_29 - .L_28)
	.align		4
.L_28:
        /*0004*/ 	.word	index@(_Z37convert_vertical_slash_indexes_kernelPKiS0_S0_S0_PiS1_S1_S1_llllllb)
        /*0008*/ 	.word	0x00000024


	//----- nvinfo : EIATTR_FRAME_SIZE
	.align		4
.L_29:
        /*000c*/ 	.byte	0x04, 0x11
        /*000e*/ 	.short	(.L_31 - .L_30)
	.align		4
.L_30:
        /*0010*/ 	.word	index@(_Z37convert_vertical_slash_indexes_kernelPKiS0_S0_S0_PiS1_S1_S1_llllllb)
        /*0014*/ 	.word	0x00000000


	//----- nvinfo : EIATTR_REGCOUNT
	.align		4
.L_31:
        /*0018*/ 	.byte	0x04, 0x2f
        /*001a*/ 	.short	(.L_33 - .L_32)
	.align		4
.L_32:
        /*001c*/ 	.word	index@(_Z47convert_vertical_slash_indexes_kernel_mergeheadPKiS0_S0_S0_S0_S0_PiS1_S1_S1_llllllb)
        /*0020*/ 	.word	0x00000024


	//----- nvinfo : EIATTR_FRAME_SIZE
	.align		4
.L_33:
        /*0024*/ 	.byte	0x04, 0x11
        /*0026*/ 	.short	(.L_35 - .L_34)
	.align		4
.L_34:
        /*0028*/ 	.word	index@(_Z47convert_vertical_slash_indexes_kernel_mergeheadPKiS0_S0_S0_S0_S0_PiS1_S1_S1_llllllb)
        /*002c*/ 	.word	0x00000000


	//----- nvinfo : EIATTR_MIN_STACK_SIZE
	.align		4
.L_35:
        /*0030*/ 	.byte	0x04, 0x12
        /*0032*/ 	.short	(.L_37 - .L_36)
	.align		4
.L_36:
        /*0034*/ 	.word	index@(_Z47convert_vertical_slash_indexes_kernel_mergeheadPKiS0_S0_S0_S0_S0_PiS1_S1_S1_llllllb)
        /*0038*/ 	.word	0x00000000


	//----- nvinfo : EIATTR_MIN_STACK_SIZE
	.align		4
.L_37:
        /*003c*/ 	.byte	0x04, 0x12
        /*003e*/ 	.short	(.L_39 - .L_38)
	.align		4
.L_38:
        /*0040*/ 	.word	index@(_Z37convert_vertical_slash_indexes_kernelPKiS0_S0_S0_PiS1_S1_S1_llllllb)
        /*0044*/ 	.word	0x00000000
.L_39:


//--------------------- .nv.info._Z47convert_vertical_slash_indexes_kernel_mergeheadPKiS0_S0_S0_S0_S0_PiS1_S1_S1_llllllb --------------------------
	.section	.nv.info._Z47convert_vertical_slash_indexes_kernel_mergeheadPKiS0_S0_S0_S0_S0_PiS1_S1_S1_llllllb,"",@"SHT_CUDA_INFO"
	.sectionflags	@""
	.align	4


	//----- nvinfo : EIATTR_CUDA_API_VERSION
	.align		4
        /*0000*/ 	.byte	0x04, 0x37
        /*0002*/ 	.short	(.L_41 - .L_40)
.L_40:
        /*0004*/ 	.word	0x00000082


	//----- nvinfo : EIATTR_SW2861232_WAR
	.align		4
.L_41:
        /*0008*/ 	.byte	0x01, 0x35
	.zero		2


	//----- nvinfo : EIATTR_PARAM_CBANK
	.align		4
        /*000c*/ 	.byte	0x04, 0x0a
        /*000e*/ 	.short	(.L_43 - .L_42)
	.align		4
.L_42:
        /*0010*/ 	.word	index@(.nv.constant0._Z47convert_vertical_slash_indexes_kernel_mergeheadPKiS0_S0_S0_S0_S0_PiS1_S1_S1_llllllb)
        /*0014*/ 	.short	0x0160
        /*0016*/ 	.short	0x0081


	//----- nvinfo : EIATTR_CBANK_PARAM_SIZE
	.align		4
.L_43:
        /*0018*/ 	.byte	0x03, 0x19
        /*001a*/ 	.short	0x0081


	//----- nvinfo : EIATTR_KPARAM_INFO
	.align		4
        /*001c*/ 	.byte	0x04, 0x17
        /*001e*/ 	.short	(.L_45 - .L_44)
.L_44:
        /*0020*/ 	.word	0x00000000
        /*0024*/ 	.short	0x0010
        /*0026*/ 	.short	0x0080
        /*0028*/ 	.byte	0x00, 0xf0, 0x05, 0x00


	//----- nvinfo : EIATTR_KPARAM_INFO
	.align		4
.L_45:
        /*002c*/ 	.byte	0x04, 0x17
        /*002e*/ 	.short	(.L_47 - .L_46)
.L_46:
        /*0030*/ 	.word	0x00000000
        /*0034*/ 	.short	0x000f
        /*0036*/ 	.short	0x0078
        /*0038*/ 	.byte	0x00, 0xf0, 0x21, 0x00


	//----- nvinfo : EIATTR_KPARAM_INFO
	.align		4
.L_47:
        /*003c*/ 	.byte	0x04, 0x17
        /*003e*/ 	.short	(.L_49 - .L_48)
.L_48:
        /*0040*/ 	.word	0x00000000
        /*0044*/ 	.short	0x000e
        /*0046*/ 	.short	0x0070
        /*0048*/ 	.byte	0x00, 0xf0, 0x21, 0x00


	//----- nvinfo : EIATTR_KPARAM_INFO
	.align		4
.L_49:
        /*004c*/ 	.byte	0x04, 0x17
        /*004e*/ 	.short	(.L_51 - .L_50)
.L_50:
        /*0050*/ 	.word	0x00000000
        /*0054*/ 	.short	0x000d
        /*0056*/ 	.short	0x0068
        /*0058*/ 	.byte	0x00, 0xf0, 0x21, 0x00


	//----- nvinfo : EIATTR_KPARAM_INFO
	.align		4
.L_51:
        /*005c*/ 	.byte	0x04, 0x17
        /*005e*/ 	.short	(.L_53 - .L_52)
.L_52:
        /*0060*/ 	.word	0x00000000
        /*0064*/ 	.short	0x000c
        /*0066*/ 	.short	0x0060
        /*0068*/ 	.byte	0x00, 0xf0, 0x21, 0x00


	//----- nvinfo : EIATTR_KPARAM_INFO
	.align		4
.L_53:
        /*006c*/ 	.byte	0x04, 0x17
        /*006e*/ 	.short	(.L_55 - .L_54)
.L_54:
        /*0070*/ 	.word	0x00000000
        /*0074*/ 	.short	0x000b
        /*0076*/ 	.short	0x0058
        /*0078*/ 	.byte	0x00, 0xf0, 0x21, 0x00


	//----- nvinfo : EIATTR_KPARAM_INFO
	.align		4
.L_55:
        /*007c*/ 	.byte	0x04, 0x17
        /*007e*/ 	.short	(.L_57 - .L_56)
.L_56:
        /*0080*/ 	.word	0x00000000
        /*0084*/ 	.short	0x000a
        /*0086*/ 	.short	0x0050
        /*0088*/ 	.byte	0x00, 0xf0, 0x21, 0x00


	//----- nvinfo : EIATTR_KPARAM_INFO
	.align		4
.L_57:
        /*008c*/ 	.byte	0x04, 0x17
        /*008e*/ 	.short	(.L_59 - .L_58)
.L_58:
        /*0090*/ 	.word	0x00000000
        /*0094*/ 	.short	0x0009
        /*0096*/ 	.short	0x0048
        /*0098*/ 	.byte	0x00, 0xf0, 0x21, 0x00


	//----- nvinfo : EIATTR_KPARAM_INFO
	.align		4
.L_59:
        /*009c*/ 	.byte	0x04, 0x17
        /*009e*/ 	.short	(.L_61 - .L_60)
.L_60:
        /*00a0*/ 	.word	0x00000000
        /*00a4*/ 	.short	0x0008
        /*00a6*/ 	.short	0x0040
        /*00a8*/ 	.byte	0x00, 0xf0, 0x21, 0x00


	//----- nvinfo : EIATTR_KPARAM_INFO
	.align		4
.L_61:
        /*00ac*/ 	.byte	0x04, 0x17
        /*00ae*/ 	.short	(.L_63 - .L_62)
.L_62:
        /*00b0*/ 	.word	0x00000000
        /*00b4*/ 	.short	0x0007
        /*00b6*/ 	.short	0x0038
        /*00b8*/ 	.byte	0x00, 0xf0, 0x21, 0x00


	//----- nvinfo : EIATTR_KPARAM_INFO
	.align		4
.L_63:
        /*00bc*/ 	.byte	0x04, 0x17
        /*00be*/ 	.short	(.L_65 - .L_64)
.L_64:
        /*00c0*/ 	.word	0x00000000
        /*00c4*/ 	.short	0x0006
        /*00c6*/ 	.short	0x0030
        /*00c8*/ 	.byte	0x00, 0xf0, 0x21, 0x00


	//----- nvinfo : EIATTR_KPARAM_INFO
	.align		4
.L_65:
        /*00cc*/ 	.byte	0x04, 0x17
        /*00ce*/ 	.short	(.L_67 - .L_66)
.L_66:
        /*00d0*/ 	.word	0x00000000
        /*00d4*/ 	.short	0x0005
        /*00d6*/ 	.short	0x0028
        /*00d8*/ 	.byte	0x00, 0xf0, 0x21, 0x00


	//----- nvinfo : EIATTR_KPARAM_INFO
	.align		4
.L_67:
        /*00dc*/ 	.byte	0x04, 0x17
        /*00de*/ 	.short	(.L_69 - .L_68)
.L_68:
        /*00e0*/ 	.word	0x00000000
        /*00e4*/ 	.short	0x0004
        /*00e6*/ 	.short	0x0020
        /*00e8*/ 	.byte	0x00, 0xf0, 0x21, 0x00


	//----- nvinfo : EIATTR_KPARAM_INFO
	.align		4
.L_69:
        /*00ec*/ 	.byte	0x04, 0x17
        /*00ee*/ 	.short	(.L_71 - .L_70)
.L_70:
        /*00f0*/ 	.word	0x00000000
        /*00f4*/ 	.short	0x0003
        /*00f6*/ 	.short	0x0018
        /*00f8*/ 	.byte	0x00, 0xf0, 0x21, 0x00


	//----- nvinfo : EIATTR_KPARAM_INFO
	.align		4
.L_71:
        /*00fc*/ 	.byte	0x04, 0x17
        /*00fe*/ 	.short	(.L_73 - .L_72)
.L_72:
        /*0100*/ 	.word	0x00000000
        /*0104*/ 	.short	0x0002
        /*0106*/ 	.short	0x0010
        /*0108*/ 	.byte	0x00, 0xf0, 0x21, 0x00


	//----- nvinfo : EIATTR_KPARAM_INFO
	.align		4
.L_73:
        /*010c*/ 	.byte	0x04, 0x17
        /*010e*/ 	.short	(.L_75 - .L_74)
.L_74:
        /*0110*/ 	.word	0x00000000
        /*0114*/ 	.short	0x0001
        /*0116*/ 	.short	0x0008
        /*0118*/ 	.byte	0x00, 0xf0, 0x21, 0x00


	//----- nvinfo : EIATTR_KPARAM_INFO
	.align		4
.L_75:
        /*011c*/ 	.byte	0x04, 0x17
        /*011e*/ 	.short	(.L_77 - .L_76)
.L_76:
        /*0120*/ 	.word	0x00000000
        /*0124*/ 	.short	0x0000
        /*0126*/ 	.short	0x0000
        /*0128*/ 	.byte	0x00, 0xf0, 0x21, 0x00


	//----- nvinfo : EIATTR_MAXREG_COUNT
	.align		4
.L_77:
        /*012c*/ 	.byte	0x03, 0x1b
        /*012e*/ 	.short	0x00ff


	//----- nvinfo : EIATTR_MERCURY_ISA_VERSION
	.align		4
        /*0130*/ 	.byte	0x03, 0x5f
        /*0132*/ 	.short	0x0000


	//----- nvinfo : EIATTR_EXIT_INSTR_OFFSETS
	.align		4
        /*0134*/ 	.byte	0x04, 0x1c
        /*0136*/ 	.short	(.L_79 - .L_78)


	//   ....[0]....
.L_78:
        /*0138*/ 	.word	0x00000130


	//   ....[1]....
        /*013c*/ 	.word	0x000023e0


	//----- nvinfo : EIATTR_CTAIDZ_USED
	.align		4
.L_79:
        /*0140*/ 	.byte	0x01, 0x04
	.zero		2


	//----- nvinfo : EIATTR_CRS_STACK_SIZE
	.align		4
        /*0144*/ 	.byte	0x04, 0x1e
        /*0146*/ 	.short	(.L_81 - .L_80)
.L_80:
        /*0148*/ 	.word	0x00000000
.L_81:


//--------------------- .nv.info._Z37convert_vertical_slash_indexes_kernelPKiS0_S0_S0_PiS1_S1_S1_llllllb --------------------------
	.section	.nv.info._Z37convert_vertical_slash_indexes_kernelPKiS0_S0_S0_PiS1_S1_S1_llllllb,"",@"SHT_CUDA_INFO"
	.sectionflags	@""
	.align	4


	//----- nvinfo : EIATTR_CUDA_API_VERSION
	.align		4
        /*0000*/ 	.byte	0x04, 0x37
        /*0002*/ 	.short	(.L_83 - .L_82)
.L_82:
        /*0004*/ 	.word	0x00000082


	//----- nvinfo : EIATTR_SW2861232_WAR
	.align		4
.L_83:
        /*0008*/ 	.byte	0x01, 0x35
	.zero		2


	//----- nvinfo : EIATTR_PARAM_CBANK
	.align		4
        /*000c*/ 	.byte	0x04, 0x0a
        /*000e*/ 	.short	(.L_85 - .L_84)
	.align		4
.L_84:
        /*0010*/ 	.word	index@(.nv.constant0._Z37convert_vertical_slash_indexes_kernelPKiS0_S0_S0_PiS1_S1_S1_llllllb)
        /*0014*/ 	.short	0x0160
        /*0016*/ 	.short	0x0071


	//----- nvinfo : EIATTR_CBANK_PARAM_SIZE
	.align		4
.L_85:
        /*0018*/ 	.byte	0x03, 0x19
        /*001a*/ 	.short	0x0071


	//----- nvinfo : EIATTR_KPARAM_INFO
	.align		4
        /*001c*/ 	.byte	0x04, 0x17
        /*001e*/ 	.short	(.L_87 - .L_86)
.L_86:
        /*0020*/ 	.word	0x00000000
        /*0024*/ 	.short	0x000e
        /*0026*/ 	.short	0x0070
        /*0028*/ 	.byte	0x00, 0xf0, 0x05, 0x00


	//----- nvinfo : EIATTR_KPARAM_INFO
	.align		4
.L_87:
        /*002c*/ 	.byte	0x04, 0x17
        /*002e*/ 	.short	(.L_89 - .L_88)
.L_88:
        /*0030*/ 	.word	0x00000000
        /*0034*/ 	.short	0x000d
        /*0036*/ 	.short	0x0068
        /*0038*/ 	.byte	0x00, 0xf0, 0x21, 0x00


	//----- nvinfo : EIATTR_KPARAM_INFO
	.align		4
.L_89:
        /*003c*/ 	.byte	0x04, 0x17
        /*003e*/ 	.short	(.L_91 - .L_90)
.L_90:
        /*0040*/ 	.word	0x00000000
        /*0044*/ 	.short	0x000c
        /*0046*/ 	.short	0x0060
        /*0048*/ 	.byte	0x00, 0xf0, 0x21, 0x00


	//----- nvinfo : EIATTR_KPARAM_INFO
	.align		4
.L_91:
        /*004c*/ 	.byte	0x04, 0x17
        /*004e*/ 	.short	(.L_93 - .L_92)
.L_92:
        /*0050*/ 	.word	0x00000000
        /*0054*/ 	.short	0x000b
        /*0056*/ 	.short	0x0058
        /*0058*/ 	.byte	0x00, 0xf0, 0x21, 0x00


	//----- nvinfo : EIATTR_KPARAM_INFO
	.align		4
.L_93:
        /*005c*/ 	.byte	0x04, 0x17
        /*005e*/ 	.short	(.L_95 - .L_94)
.L_94:
        /*0060*/ 	.word	0x00000000
        /*0064*/ 	.short	0x000a
        /*0066*/ 	.short	0x0050
        /*0068*/ 	.byte	0x00, 0xf0, 0x21, 0x00


	//----- nvinfo : EIATTR_KPARAM_INFO
	.align		4
.L_95:
        /*006c*/ 	.byte	0x04, 0x17
        /*006e*/ 	.short	(.L_97 - .L_96)
.L_96:
        /*0070*/ 	.word	0x00000000
        /*0074*/ 	.short	0x0009
        /*0076*/ 	.short	0x0048
        /*0078*/ 	.byte	0x00, 0xf0, 0x21, 0x00


	//----- nvinfo : EIATTR_KPARAM_INFO
	.align		4
.L_97:
        /*007c*/ 	.byte	0x04, 0x17
        /*007e*/ 	.short	(.L_99 - .L_98)
.L_98:
        /*0080*/ 	.word	0x00000000
        /*0084*/ 	.short	0x0008
        /*0086*/ 	.short	0x0040
        /*0088*/ 	.byte	0x00, 0xf0, 0x21, 0x00


	//----- nvinfo : EIATTR_KPARAM_INFO
	.align		4
.L_99:
        /*008c*/ 	.byte	0x04, 0x17
        /*008e*/ 	.short	(.L_101 - .L_100)
.L_100:
        /*0090*/ 	.word	0x00000000
        /*0094*/ 	.short	0x0007
        /*0096*/ 	.short	0x0038
        /*0098*/ 	.byte	0x00, 0xf0, 0x21, 0x00


	//----- nvinfo : EIATTR_KPARAM_INFO
	.align		4
.L_101:
        /*009c*/ 	.byte	0x04, 0x17
        /*009e*/ 	.short	(.L_103 - .L_102)
.L_102:
        /*00a0*/ 	.word	0x00000000
        /*00a4*/ 	.short	0x0006
        /*00a6*/ 	.short	0x0030
        /*00a8*/ 	.byte	0x00, 0xf0, 0x21, 0x00


	//----- nvinfo : EIATTR_KPARAM_INFO
	.align		4
.L_103:
        /*00ac*/ 	.byte	0x04, 0x17
        /*00ae*/ 	.short	(.L_105 - .L_104)
.L_104:
        /*00b0*/ 	.word	0x00000000
        /*00b4*/ 	.short	0x0005
        /*00b6*/ 	.short	0x0028
        /*00b8*/ 	.byte	0x00, 0xf0, 0x21, 0x00


	//----- nvinfo : EIATTR_KPARAM_INFO
	.align		4
.L_105:
        /*00bc*/ 	.byte	0x04, 0x17
        /*00be*/ 	.short	(.L_107 - .L_106)
.L_106:
        /*00c0*/ 	.word	0x00000000
        /*00c4*/ 	.short	0x0004
        /*00c6*/ 	.short	0x0020
        /*00c8*/ 	.byte	0x00, 0xf0, 0x21, 0x00


	//----- nvinfo : EIATTR_KPARAM_INFO
	.align		4
.L_107:
        /*00cc*/ 	.byte	0x04, 0x17
        /*00ce*/ 	.short	(.L_109 - .L_108)
.L_108:
        /*00d0*/ 	.word	0x00000000
        /*00d4*/ 	.short	0x0003
        /*00d6*/ 	.short	0x0018
        /*00d8*/ 	.byte	0x00, 0xf0, 0x21, 0x00


	//----- nvinfo : EIATTR_KPARAM_INFO
	.align		4
.L_109:
        /*00dc*/ 	.byte	0x04, 0x17
        /*00de*/ 	.short	(.L_111 - .L_110)
.L_110:
        /*00e0*/ 	.word	0x00000000
        /*00e4*/ 	.short	0x0002
        /*00e6*/ 	.short	0x0010
        /*00e8*/ 	.byte	0x00, 0xf0, 0x21, 0x00


	//----- nvinfo : EIATTR_KPARAM_INFO
	.align		4
.L_111:
        /*00ec*/ 	.byte	0x04, 0x17
        /*00ee*/ 	.short	(.L_113 - .L_112)
.L_112:
        /*00f0*/ 	.word	0x00000000
        /*00f4*/ 	.short	0x0001
        /*00f6*/ 	.short	0x0008
        /*00f8*/ 	.byte	0x00, 0xf0, 0x21, 0x00


	//----- nvinfo : EIATTR_KPARAM_INFO
	.align		4
.L_113:
        /*00fc*/ 	.byte	0x04, 0x17
        /*00fe*/ 	.short	(.L_115 - .L_114)
.L_114:
        /*0100*/ 	.word	0x00000000
        /*0104*/ 	.short	0x0000
        /*0106*/ 	.short	0x0000
        /*0108*/ 	.byte	0x00, 0xf0, 0x21, 0x00


	//----- nvinfo : EIATTR_MAXREG_COUNT
	.align		4
.L_115:
        /*010c*/ 	.byte	0x03, 0x1b
        /*010e*/ 	.short	0x00ff


	//----- nvinfo : EIATTR_MERCURY_ISA_VERSION
	.align		4
        /*0110*/ 	.byte	0x03, 0x5f
        /*0112*/ 	.short	0x0000


	//----- nvinfo : EIATTR_EXIT_INSTR_OFFSETS
	.align		4
        /*0114*/ 	.byte	0x04, 0x1c
        /*0116*/ 	.short	(.L_117 - .L_116)


	//   ....[0]....
.L_116:
        /*0118*/ 	.word	0x00000130


	//   ....[1]....
        /*011c*/ 	.word	0x00002360


	//----- nvinfo : EIATTR_CTAIDZ_USED
	.align		4
.L_117:
        /*0120*/ 	.byte	0x01, 0x04
	.zero		2


	//----- nvinfo : EIATTR_CRS_STACK_SIZE
	.align		4
        /*0124*/ 	.byte	0x04, 0x1e
        /*0126*/ 	.short	(.L_119 - .L_118)
.L_118:
        /*0128*/ 	.word	0x00000000
.L_119:


//--------------------- .nv.callgraph             --------------------------
	.section	.nv.callgraph,"",@"SHT_CUDA_CALLGRAPH"
	.align	4
	.sectionentsize	8
	.align		4
        /*0000*/ 	.word	0x00000000
	.align		4
        /*0004*/ 	.word	0xffffffff
	.align		4
        /*0008*/ 	.word	0x00000000
	.align		4
        /*000c*/ 	.word	0xfffffffe
	.align		4
        /*0010*/ 	.word	0x00000000
	.align		4
        /*0014*/ 	.word	0xfffffffd
	.align		4
        /*0018*/ 	.word	0x00000000
	.align		4
        /*001c*/ 	.word	0xfffffffc


//--------------------- .nv.rel.action            --------------------------
	.section	.nv.rel.action,"",@"SHT_CUDA_RELOCINFO"
	.align	8
	.sectionentsize	8
        /*0000*/ 	.byte	0x73, 0x00, 0x00, 0x00, 0x00, 0x00, 0x00, 0x00, 0x00, 0x00, 0x00, 0x11, 0x25, 0x00, 0x05, 0x36


//--------------------- .nv.constant4             --------------------------
	.section	.nv.constant4,"a",@progbits
	.align	8
	.align		8
.nv.constant4:
        /*0000*/ 	.dword	_ZN54_INTERNAL_9225101d_23_vertical_slash_index_cu_e44355d24cuda3std3__45__cpo5beginE
	.align		8
        /*0008*/ 	.dword	_ZN54_INTERNAL_9225101d_23_vertical_slash_index_cu_e44355d24cuda3std3__45__cpo3endE
	.align		8
        /*0010*/ 	.dword	_ZN54_INTERNAL_9225101d_23_vertical_slash_index_cu_e44355d24cuda3std3__45__cpo6cbeginE
	.align		8
        /*0018*/ 	.dword	_ZN54_INTERNAL_9225101d_23_vertical_slash_index_cu_e44355d24cuda3std3__45__cpo4cendE
	.align		8
        /*0020*/ 	.dword	_ZN54_INTERNAL_9225101d_23_vertical_slash_index_cu_e44355d24cuda3std3__45__cpo6rbeginE
	.align		8
        /*0028*/ 	.dword	_ZN54_INTERNAL_9225101d_23_vertical_slash_index_cu_e44355d24cuda3std3__45__cpo4rendE
	.align		8
        /*0030*/ 	.dword	_ZN54_INTERNAL_9225101d_23_vertical_slash_index_cu_e44355d24cuda3std3__45__cpo7crbeginE
	.align		8
        /*0038*/ 	.dword	_ZN54_INTERNAL_9225101d_23_vertical_slash_index_cu_e44355d24cuda3std3__45__cpo5crendE
	.align		8
        /*0040*/ 	.dword	_ZN54_INTERNAL_9225101d_23_vertical_slash_index_cu_e44355d24cuda3std3__456_GLOBAL__N__9225101d_23_vertical_slash_index_cu_e44355d26ignoreE
	.align		8
        /*0048*/ 	.dword	_ZN54_INTERNAL_9225101d_23_vertical_slash_index_cu_e44355d24cuda3std3__419piecewise_constructE
	.align		8
        /*0050*/ 	.dword	_ZN54_INTERNAL_9225101d_23_vertical_slash_index_cu_e44355d24cuda3std3__48in_placeE
	.align		8
        /*0058*/ 	.dword	_ZN54_INTERNAL_9225101d_23_vertical_slash_index_cu_e44355d24cuda3std3__420unreachable_sentinelE
	.align		8
        /*0060*/ 	.dword	_ZN54_INTERNAL_9225101d_23_vertical_slash_index_cu_e44355d24cuda3std6ranges3__45__cpo4swapE
	.align		8
        /*0068*/ 	.dword	_ZN54_INTERNAL_9225101d_23_vertical_slash_index_cu_e44355d24cuda3std6ranges3__45__cpo9iter_moveE
	.align		8
        /*0070*/ 	.dword	_ZN54_INTERNAL_9225101d_23_vertical_slash_index_cu_e44355d24cuda3std6ranges3__45__cpo5beginE
	.align		8
        /*0078*/ 	.dword	_ZN54_INTERNAL_9225101d_23_vertical_slash_index_cu_e44355d24cuda3std6ranges3__45__cpo3endE
	.align		8
        /*0080*/ 	.dword	_ZN54_INTERNAL_9225101d_23_vertical_slash_index_cu_e44355d24cuda3std6ranges3__45__cpo6cbeginE
	.align		8
        /*0088*/ 	.dword	_ZN54_INTERNAL_9225101d_23_vertical_slash_index_cu_e44355d24cuda3std6ranges3__45__cpo4cendE
	.align		8
        /*0090*/ 	.dword	_ZN54_INTERNAL_9225101d_23_vertical_slash_index_cu_e44355d24cuda3std6ranges3__45__cpo7advanceE
	.align		8
        /*0098*/ 	.dword	_ZN54_INTERNAL_9225101d_23_vertical_slash_index_cu_e44355d24cuda3std6ranges3__45__cpo9iter_swapE
	.align		8
        /*00a0*/ 	.dword	_ZN54_INTERNAL_9225101d_23_vertical_slash_index_cu_e44355d24cuda3std6ranges3__45__cpo4nextE
	.align		8
        /*00a8*/ 	.dword	_ZN54_INTERNAL_9225101d_23_vertical_slash_index_cu_e44355d24cuda3std6ranges3__45__cpo4prevE
	.align		8
        /*00b0*/ 	.dword	_ZN54_INTERNAL_9225101d_23_vertical_slash_index_cu_e44355d24cuda3std6ranges3__45__cpo4dataE
	.align		8
        /*00b8*/ 	.dword	_ZN54_INTERNAL_9225101d_23_vertical_slash_index_cu_e44355d24cuda3std6ranges3__45__cpo5cdataE
	.align		8
        /*00c0*/ 	.dword	_ZN54_INTERNAL_9225101d_23_vertical_slash_index_cu_e44355d24cuda3std6ranges3__45__cpo4sizeE
	.align		8
        /*00c8*/ 	.dword	_ZN54_INTERNAL_9225101d_23_vertical_slash_index_cu_e44355d24cuda3std6ranges3__45__cpo5ssizeE
	.align		8
        /*00d0*/ 	.dword	_ZN54_INTERNAL_9225101d_23_vertical_slash_index_cu_e44355d24cuda3std6ranges3__45__cpo8distanceE
	.align		8
        /*00d8*/ 	.dword	_ZN54_INTERNAL_9225101d_23_vertical_slash_index_cu_e44355d26thrust23THRUST_300001_SM_800_NS6system6detail10sequential3seqE


//--------------------- .nv.constant0._Z47convert_vertical_slash_indexes_kernel_mergeheadPKiS0_S0_S0_S0_S0_PiS1_S1_S1_llllllb --------------------------
	.section	.nv.constant0._Z47convert_vertical_slash_indexes_kernel_mergeheadPKiS0_S0_S0_S0_S0_PiS1_S1_S1_llllllb,"a",@progbits
	.sectionflags	@""
	.align	4
.nv.constant0._Z47convert_vertical_slash_indexes_kernel_mergeheadPKiS0_S0_S0_S0_S0_PiS1_S1_S1_llllllb:
	.zero		481


//--------------------- .nv.constant0._Z37convert_vertical_slash_indexes_kernelPKiS0_S0_S0_PiS1_S1_S1_llllllb --------------------------
	.section	.nv.constant0._Z37convert_vertical_slash_indexes_kernelPKiS0_S0_S0_PiS1_S1_S1_llllllb,"a",@progbits
	.sectionflags	@""
	.align	4
.nv.constant0._Z37convert_vertical_slash_indexes_kernelPKiS0_S0_S0_PiS1_S1_S1_llllllb:
	.zero		465


//--------------------- .text._Z47convert_vertical_slash_indexes_kernel_mergeheadPKiS0_S0_S0_S0_S0_PiS1_S1_S1_llllllb --------------------------
	.section	.text._Z47convert_vertical_slash_indexes_kernel_mergeheadPKiS0_S0_S0_S0_S0_PiS1_S1_S1_llllllb,"ax",@progbits
	.sectioninfo	@"SHI_REGISTERS=36"
	.align	128
        .global         _Z47convert_vertical_slash_indexes_kernel_mergeheadPKiS0_S0_S0_S0_S0_PiS1_S1_S1_llllllb
        .type           _Z47convert_vertical_slash_indexes_kernel_mergeheadPKiS0_S0_S0_S0_S0_PiS1_S1_S1_llllllb,@function
        .size           _Z47convert_vertical_slash_indexes_kernel_mergeheadPKiS0_S0_S0_S0_S0_PiS1_S1_S1_llllllb,(.L_x_104 - _Z47convert_vertical_slash_indexes_kernel_mergeheadPKiS0_S0_S0_S0_S0_PiS1_S1_S1_llllllb)
        .other          _Z47convert_vertical_slash_indexes_kernel_mergeheadPKiS0_S0_S0_S0_S0_PiS1_S1_S1_llllllb,@"STO_CUDA_ENTRY STV_DEFAULT"
_Z47convert_vertical_slash_indexes_kernel_mergeheadPKiS0_S0_S0_S0_S0_PiS1_S1_S1_llllllb:
.text._Z47convert_vertical_slash_indexes_kernel_mergeheadPKiS0_S0_S0_S0_S0_PiS1_S1_S1_llllllb:
[----:B------:R-:W-:Y:S02]  /*0000*/  IMAD.MOV.U32 R1, RZ, RZ, c[0x0][0x28] ;  /* 0x00000a00ff017624 */ /* 0x000fe400078e00ff */
[----:B------:R-:W0:Y:S01]  /*0010*/  S2UR UR12, SR_CTAID.Y ;  /* 0x00000000000c79c3 */ /* 0x000e220000002600 */
[----:B------:R-:W-:Y:S02]  /*0020*/  UMOV UR16, 0x4 ;  /* 0x0000000400107882 */ /* 0x000fe40000000000 */
[----:B------:R-:W-:Y:S02]  /*0030*/  ULDC.64 UR4, c[0x0][0x160] ;  /* 0x0000580000047ab9 */ /* 0x000fe40000000a00 */
[----:B------:R-:W-:Y:S02]  /*0040*/  ULDC.64 UR14, c[0x0][0x118] ;  /* 0x00004600000e7ab9 */ /* 0x000fe40000000a00 */
[----:B0-----:R-:W-:-:S06]  /*0050*/  UIMAD.WIDE UR4, UR12, UR16, UR4 ;  /* 0x000000100c0472a5 */ /* 0x001fcc000f8e0204 */
[----:B------:R-:W-:Y:S02]  /*0060*/  IMAD.U32 R2, RZ, RZ, UR4 ;  /* 0x00000004ff027e24 */ /* 0x000fe4000f8e00ff */
[----:B------:R-:W-:-:S05]  /*0070*/  IMAD.U32 R3, RZ, RZ, UR5 ;  /* 0x00000005ff037e24 */ /* 0x000fca000f8e00ff */
[----:B------:R-:W2:Y:S04]  /*0080*/  LDG.E R2, [R2.64] ;  /* 0x0000000e02027981 */ /* 0x000ea8000c1e1900 */
[----:B------:R-:W0:Y:S04]  /*0090*/  S2R R18, SR_CTAID.Z ;  /* 0x0000000000127919 */ /* 0x000e280000002700 */
[----:B------:R-:W0:Y:S02]  /*00a0*/  S2R R19, SR_TID.X ;  /* 0x0000000000137919 */ /* 0x000e240000002100 */
[----:B0-----:R-:W-:-:S04]  /*00b0*/  IMAD R18, R18, c[0x0][0x0], R19 ;  /* 0x0000000012127a24 */ /* 0x001fc800078e0213 */
[C---:B------:R-:W-:Y:S02]  /*00c0*/  IMAD R5, R18.reuse, c[0x0][0x1c4], RZ ;  /* 0x0000710012057a24 */ /* 0x040fe400078e02ff */
[----:B------:R-:W-:-:S04]  /*00d0*/  IMAD.WIDE.U32 R16, R18, c[0x0][0x1c0], RZ ;  /* 0x0000700012107a25 */ /* 0x000fc800078e00ff */
[----:B------:R-:W-:Y:S01]  /*00e0*/  IMAD.IADD R5, R17, 0x1, R5 ;  /* 0x0000000111057824 */ /* 0x000fe200078e0205 */
[----:B--2---:R-:W0:Y:S02]  /*00f0*/  R2UR UR20, R2 ;  /* 0x00000000021473c2 */ /* 0x004e2400000e0000 */
[----:B0-----:R-:W-:Y:S01]  /*0100*/  USHF.R.S32.HI UR21, URZ, 0x1f, UR20 ;  /* 0x0000001f3f157899 */ /* 0x001fe20008011414 */
[----:B------:R-:W-:-:S05]  /*0110*/  ISETP.GE.U32.AND P0, PT, R16, UR20, PT ;  /* 0x0000001410007c0c */ /* 0x000fca000bf06070 */
[----:B------:R-:W-:-:S13]  /*0120*/  ISETP.GE.AND.EX P0, PT, R5, UR21, PT, P0 ;  /* 0x0000001505007c0c */ /* 0x000fda000bf06300 */
[----:B------:R-:W-:Y:S05]  /*0130*/  @P0 EXIT ;  /* 0x000000000000094d */ /* 0x000fea0003800000 */
[----:B------:R-:W0:Y:S01]  /*0140*/  S2UR UR4, SR_CTAID.X ;  /* 0x00000000000479c3 */ /* 0x000e220000002500 */
[----:B------:R-:W-:Y:S02]  /*0150*/  USHF.R.S32.HI UR13, URZ, 0x1f, UR12 ;  /* 0x0000001f3f0d7899 */ /* 0x000fe4000801140c */
[----:B------:R-:W-:Y:S02]  /*0160*/  ULDC.64 UR6, c[0x0][0x168] ;  /* 0x00005a0000067ab9 */ /* 0x000fe40000000a00 */
[----:B------:R-:W-:Y:S02]  /*0170*/  ULDC.64 UR8, c[0x0][0x188] ;  /* 0x0000620000087ab9 */ /* 0x000fe40000000a00 */
[----:B------:R-:W-:Y:S02]  /*0180*/  ULDC.64 UR10, c[0x0][0x180] ;  /* 0x00006000000a7ab9 */ /* 0x000fe40000000a00 */
[----:B------:R-:W-:Y:S02]  /*0190*/  ULDC.64 UR18, c[0x0][0x1b0] ;  /* 0x00006c0000127ab9 */ /* 0x000fe40000000a00 */
[----:B------:R-:W-:-:S02]  /*01a0*/  UIMAD.WIDE UR6, UR12, UR16, UR6 ;  /* 0x000000100c0672a5 */ /* 0x000fc4000f8e0206 */
[----:B------:R-:W-:Y:S02]  /*01b0*/  UIMAD UR13, UR13, UR18, URZ ;  /* 0x000000120d0d72a4 */ /* 0x000fe4000f8e023f */
[----:B------:R-:W-:Y:S02]  /*01c0*/  ULDC.64 UR22, c[0x0][0x178] ;  /* 0x00005e0000167ab9 */ /* 0x000fe40000000a00 */
[----:B------:R-:W-:Y:S01]  /*01d0*/  UIMAD UR13, UR12, UR19, UR13 ;  /* 0x000000130c0d72a4 */ /* 0x000fe2000f8e020d */
[----:B------:R-:W-:Y:S02]  /*01e0*/  IMAD.U32 R2, RZ, RZ, UR6 ;  /* 0x00000006ff027e24 */ /* 0x000fe4000f8e00ff */
[----:B------:R-:W-:Y:S01]  /*01f0*/  IMAD.U32 R3, RZ, RZ, UR7 ;  /* 0x00000007ff037e24 */ /* 0x000fe2000f8e00ff */
[----:B0-----:R-:W-:-:S04]  /*0200*/  UIMAD.WIDE UR8, UR4, UR16, UR8 ;  /* 0x00000010040872a5 */ /* 0x001fc8000f8e0208 */
[----:B------:R0:W2:Y:S01]  /*0210*/  LDG.E R0, [R2.64] ;  /* 0x0000000e02007981 */ /* 0x0000a2000c1e1900 */
[----:B------:R-:W-:Y:S02]  /*0220*/  UIMAD.WIDE UR10, UR4, UR16, UR10 ;  /* 0x00000010040a72a5 */ /* 0x000fe4000f8e020a */
[----:B------:R-:W-:Y:S01]  /*0230*/  USHF.R.S32.HI UR5, URZ, 0x1f, UR4 ;  /* 0x0000001f3f057899 */ /* 0x000fe20008011404 */
[----:B------:R-:W-:Y:S01]  /*0240*/  IMAD.U32 R6, RZ, RZ, UR8 ;  /* 0x00000008ff067e24 */ /* 0x000fe2000f8e00ff */
[----:B------:R-:W-:Y:S01]  /*0250*/  ULDC.64 UR16, c[0x0][0x1d0] ;  /* 0x0000740000107ab9 */ /* 0x000fe20000000a00 */
[----:B------:R-:W-:Y:S01]  /*0260*/  IMAD.U32 R7, RZ, RZ, UR9 ;  /* 0x00000009ff077e24 */ /* 0x000fe2000f8e00ff */
[----:B------:R-:W-:Y:S01]  /*0270*/  UIMAD.WIDE.U32 UR4, UR12, UR18, UR4 ;  /* 0x000000120c0472a5 */ /* 0x000fe2000f8e0004 */
[----:B------:R-:W-:Y:S02]  /*0280*/  IMAD.U32 R8, RZ, RZ, UR10 ;  /* 0x0000000aff087e24 */ /* 0x000fe4000f8e00ff */
[----:B------:R-:W-:Y:S01]  /*0290*/  IMAD.U32 R9, RZ, RZ, UR11 ;  /* 0x0000000bff097e24 */ /* 0x000fe2000f8e00ff */
[----:B------:R-:W-:Y:S01]  /*02a0*/  UIADD3 UR13, UR5, UR13, URZ ;  /* 0x0000000d050d7290 */ /* 0x000fe2000fffe03f */
[----:B------:R1:W3:Y:S01]  /*02b0*/  LDG.E R10, [R6.64] ;  /* 0x0000000e060a7981 */ /* 0x0002e2000c1e1900 */
[----:B------:R-:W-:-:S03]  /*02c0*/  ULDC.64 UR18, c[0x0][0x1d8] ;  /* 0x0000760000127ab9 */ /* 0x000fc60000000a00 */
[----:B------:R4:W5:Y:S01]  /*02d0*/  LDG.E R11, [R8.64] ;  /* 0x0000000e080b7981 */ /* 0x000962000c1e1900 */
[----:B------:R-:W-:Y:S02]  /*02e0*/  UIMAD UR8, UR13, UR16, URZ ;  /* 0x000000100d0872a4 */ /* 0x000fe4000f8e023f */
[----:B------:R-:W-:Y:S02]  /*02f0*/  UIMAD UR10, UR13, UR18, URZ ;  /* 0x000000120d0a72a4 */ /* 0x000fe4000f8e023f */
[----:B------:R-:W-:Y:S02]  /*0300*/  UIMAD.WIDE.U32 UR6, UR4, UR16, URZ ;  /* 0x00000010040672a5 */ /* 0x000fe4000f8e003f */
[----:B------:R-:W-:Y:S02]  /*0310*/  UIMAD UR12, UR4, UR17, UR8 ;  /* 0x00000011040c72a4 */ /* 0x000fe4000f8e0208 */
[----:B------:R-:W-:Y:S02]  /*0320*/  UIMAD.WIDE.U32 UR8, UR4, UR18, URZ ;  /* 0x00000012040872a5 */ /* 0x000fe4000f8e003f */
[----:B------:R-:W-:-:S02]  /*0330*/  UIMAD UR16, UR4, UR19, UR10 ;  /* 0x00000013041072a4 */ /* 0x000fc4000f8e020a */
[----:B------:R-:W-:Y:S02]  /*0340*/  UIADD3 UR12, UR7, UR12, URZ ;  /* 0x0000000c070c7290 */ /* 0x000fe4000fffe03f */
[----:B------:R-:W-:Y:S02]  /*0350*/  ULDC.64 UR18, c[0x0][0x170] ;  /* 0x00005c0000127ab9 */ /* 0x000fe40000000a00 */
[----:B------:R-:W-:Y:S02]  /*0360*/  ULEA UR10, UP1, UR8, UR22, 0x2 ;  /* 0x00000016080a7291 */ /* 0x000fe4000f82103f */
[----:B------:R-:W-:Y:S02]  /*0370*/  UIADD3 UR7, UR9, UR16, URZ ;  /* 0x0000001009077290 */ /* 0x000fe4000fffe03f */
[----:B------:R-:W-:Y:S02]  /*0380*/  ULEA UR11, UP0, UR6, UR18, 0x2 ;  /* 0x00000012060b7291 */ /* 0x000fe4000f80103f */
[----:B------:R-:W-:-:S02]  /*0390*/  ULEA.HI.X UR8, UR8, UR23, UR7, 0x2, UP1 ;  /* 0x0000001708087291 */ /* 0x000fc400088f1407 */
[----:B------:R-:W-:Y:S01]  /*03a0*/  ULEA.HI.X UR6, UR6, UR19, UR12, 0x2, UP0 ;  /* 0x0000001306067291 */ /* 0x000fe200080f140c */
[----:B-1----:R-:W-:Y:S01]  /*03b0*/  IMAD.U32 R6, RZ, RZ, UR10 ;  /* 0x0000000aff067e24 */ /* 0x002fe2000f8e00ff */
[----:B------:R-:W-:Y:S01]  /*03c0*/  ULDC.64 UR16, c[0x0][0x1b8] ;  /* 0x00006e0000107ab9 */ /* 0x000fe20000000a00 */
[----:B0-----:R-:W-:Y:S02]  /*03d0*/  IMAD.U32 R2, RZ, RZ, UR11 ;  /* 0x0000000bff027e24 */ /* 0x001fe4000f8e00ff */
[----:B------:R-:W-:Y:S02]  /*03e0*/  IMAD.U32 R7, RZ, RZ, UR8 ;  /* 0x00000008ff077e24 */ /* 0x000fe4000f8e00ff */
[----:B------:R-:W-:-:S04]  /*03f0*/  IMAD.U32 R3, RZ, RZ, UR6 ;  /* 0x00000006ff037e24 */ /* 0x000fc8000f8e00ff */
[----:B------:R-:W5:Y:S04]  /*0400*/  LDG.E R7, [R6.64] ;  /* 0x0000000e06077981 */ /* 0x000f68000c1e1900 */
[----:B------:R0:W5:Y:S01]  /*0410*/  LDG.E R4, [R2.64] ;  /* 0x0000000e02047981 */ /* 0x000162000c1e1900 */
[----:B------:R-:W-:Y:S01]  /*0420*/  UIMAD UR13, UR13, UR16, URZ ;  /* 0x000000100d0d72a4 */ /* 0x000fe2000f8e023f */
[----:B----4-:R-:W-:-:S03]  /*0430*/  IMAD.U32 R8, RZ, RZ, UR4 ;  /* 0x00000004ff087e24 */ /* 0x010fc6000f8e00ff */
[----:B------:R-:W-:-:S03]  /*0440*/  UIMAD UR13, UR4, UR17, UR13 ;  /* 0x00000011040d72a4 */ /* 0x000fc6000f8e020d */
[----:B------:R-:W-:Y:S02]  /*0450*/  ULDC.S8 UR4, c[0x0][0x1e0] ;  /* 0x0000780000047ab9 */ /* 0x000fe40000000200 */
[----:B------:R-:W-:Y:S01]  /*0460*/  ISETP.NE.AND P0, PT, RZ, UR4, PT ;  /* 0x00000004ff007c0c */ /* 0x000fe2000bf05270 */
[----:B------:R-:W-:-:S04]  /*0470*/  IMAD.MOV.U32 R19, RZ, RZ, RZ ;  /* 0x000000ffff137224 */ /* 0x000fc800078e00ff */
[----:B------:R-:W-:Y:S01]  /*0480*/  IMAD.WIDE.U32 R18, R8, c[0x0][0x1b8], R18 ;  /* 0x00006e0008127a25 */ /* 0x000fe200078e0012 */
[----:B------:R-:W-:Y:S01]  /*0490*/  IADD3 R8, P1, R16, c[0x0][0x1c0], RZ ;  /* 0x0000700010087a10 */ /* 0x000fe20007f3e0ff */
[----:B------:R-:W-:Y:S02]  /*04a0*/  BSSY B0, `(.L_x_0) ;  /* 0x000003f000007945 */ /* 0x000fe40003800000 */
[----:B------:R-:W-:Y:S01]  /*04b0*/  IMAD.U32 R9, RZ, RZ, UR5 ;  /* 0x00000005ff097e24 */ /* 0x000fe2000f8e00ff */
[----:B0-----:R-:W-:Y:S02]  /*04c0*/  IADD3 R2, R19, UR13, RZ ;  /* 0x0000000d13027c10 */ /* 0x001fe4000fffe0ff */
[----:B------:R-:W-:Y:S01]  /*04d0*/  IADD3.X R9, R5, c[0x0][0x1c4], RZ, P1, !PT ;  /* 0x0000710005097a10 */ /* 0x000fe20000ffe4ff */
[----:B--2---:R-:W0:Y:S08]  /*04e0*/  R2UR UR7, R0 ;  /* 0x00000000000773c2 */ /* 0x004e3000000e0000 */
[----:B---3--:R-:W1:Y:S08]  /*04f0*/  R2UR UR9, R10 ;  /* 0x000000000a0973c2 */ /* 0x008e7000000e0000 */
[----:B-----5:R-:W2:Y:S01]  /*0500*/  R2UR UR12, R11 ;  /* 0x000000000b0c73c2 */ /* 0x020ea200000e0000 */
[----:B0-----:R-:W-:-:S02]  /*0510*/  USHF.R.S32.HI UR16, URZ, 0x1f, UR7 ;  /* 0x0000001f3f107899 */ /* 0x001fc40008011407 */
[----:B-1----:R-:W-:Y:S02]  /*0520*/  USHF.R.S32.HI UR17, URZ, 0x1f, UR9 ;  /* 0x0000001f3f117899 */ /* 0x002fe40008011409 */
[----:B--2---:R-:W-:Y:S01]  /*0530*/  USHF.R.S32.HI UR18, URZ, 0x1f, UR12 ;  /* 0x0000001f3f127899 */ /* 0x004fe2000801140c */
[----:B------:R-:W-:Y:S02]  /*0540*/  SHF.R.S32.HI R10, RZ, 0x1f, R7 ;  /* 0x0000001fff0a7819 */ /* 0x000fe40000011407 */
[----:B------:R-:W-:Y:S01]  /*0550*/  SHF.R.S32.HI R24, RZ, 0x1f, R4 ;  /* 0x0000001fff187819 */ /* 0x000fe20000011404 */
[----:B------:R-:W-:Y:S05]  /*0560*/  @!P0 BRA `(.L_x_1) ;  /* 0x000001c000008947 */ /* 0x000fea0003800000 */
[----:B------:R-:W-:Y:S01]  /*0570*/  IMAD.U32 R3, RZ, RZ, UR20 ;  /* 0x00000014ff037e24 */ /* 0x000fe2000f8e00ff */
[----:B------:R-:W-:Y:S01]  /*0580*/  BSSY B1, `(.L_x_2) ;  /* 0x0000019000017945 */ /* 0x000fe20003800000 */
[----:B------:R-:W-:-:S03]  /*0590*/  IMAD.U32 R0, RZ, RZ, UR21 ;  /* 0x00000015ff007e24 */ /* 0x000fc6000f8e00ff */
[----:B------:R-:W-:Y:S01]  /*05a0*/  IADD3 R8, P0, P1, R8, UR7, -R3 ;  /* 0x0000000708087c10 */ /* 0x000fe2000f91e803 */
[----:B------:R-:W-:-:S03]  /*05b0*/  IMAD.MOV.U32 R3, RZ, RZ, 0x1 ;  /* 0x00000001ff037424 */ /* 0x000fc600078e00ff */
[----:B------:R-:W-:Y:S01]  /*05c0*/  IADD3.X R9, R9, UR16, ~R0, P0, P1 ;  /* 0x0000001009097c10 */ /* 0x000fe200087e2c00 */
[----:B------:R-:W-:Y:S01]  /*05d0*/  IMAD.U32 R0, RZ, RZ, UR9 ;  /* 0x00000009ff007e24 */ /* 0x000fe2000f8e00ff */
[----:B------:R-:W-:-:S04]  /*05e0*/  ISETP.GT.U32.AND P0, PT, R8, R7, PT ;  /* 0x000000070800720c */ /* 0x000fc80003f04070 */
[----:B------:R-:W-:-:S04]  /*05f0*/  ISETP.GT.AND.EX P0, PT, R9, R10, PT, P0 ;  /* 0x0000000a0900720c */ /* 0x000fc80003f04300 */
[----:B------:R-:W-:Y:S01]  /*0600*/  ISETP.LT.OR P0, PT, R0, 0x2, P0 ;  /* 0x000000020000780c */ /* 0x000fe20000701670 */
[----:B------:R-:W-:-:S12]  /*0610*/  IMAD.MOV.U32 R0, RZ, RZ, RZ ;  /* 0x000000ffff007224 */ /* 0x000fd800078e00ff */
[----:B------:R-:W-:Y:S05]  /*0620*/  @P0 BRA `(.L_x_3) ;  /* 0x000000e000000947 */ /* 0x000fea0003800000 */
[----:B------:R-:W-:Y:S02]  /*0630*/  IMAD.MOV.U32 R3, RZ, RZ, 0x1 ;  /* 0x00000001ff037424 */ /* 0x000fe400078e00ff */
[----:B------:R-:W-:-:S03]  /*0640*/  IMAD.MOV.U32 R0, RZ, RZ, RZ ;  /* 0x000000ffff007224 */ /* 0x000fc600078e00ff */
.L_x_4:
[----:B------:R-:W-:-:S04]  /*0650*/  LEA R6, P0, R3, UR10, 0x2 ;  /* 0x0000000a03067c11 */ /* 0x000fc8000f8010ff */
[----:B------:R-:W-:-:S06]  /*0660*/  LEA.HI.X R7, R3, UR8, R0, 0x2, P0 ;  /* 0x0000000803077c11 */ /* 0x000fcc00080f1400 */
[----:B------:R-:W2:Y:S01]  /*0670*/  LDG.E R7, [R6.64] ;  /* 0x0000000e06077981 */ /* 0x000ea2000c1e1900 */
[----:B------:R-:W-:-:S04]  /*0680*/  IADD3 R3, P0, R3, 0x1, RZ ;  /* 0x0000000103037810 */ /* 0x000fc80007f1e0ff */
[----:B------:R-:W-:Y:S01]  /*0690*/  ISETP.GE.U32.AND P1, PT, R3, UR9, PT ;  /* 0x0000000903007c0c */ /* 0x000fe2000bf26070 */
[----:B------:R-:W-:-:S05]  /*06a0*/  IMAD.X R0, RZ, RZ, R0, P0 ;  /* 0x000000ffff007224 */ /* 0x000fca00000e0600 */
[----:B------:R-:W-:Y:S02]  /*06b0*/  ISETP.GE.AND.EX P1, PT, R0, UR17, PT, P1 ;  /* 0x0000001100007c0c */ /* 0x000fe4000bf26310 */
[----:B--2---:R-:W-:Y:S02]  /*06c0*/  ISETP.GT.U32.AND P0, PT, R8, R7, PT ;  /* 0x000000070800720c */ /* 0x004fe40003f04070 */
[----:B------:R-:W-:-:S04]  /*06d0*/  SHF.R.S32.HI R10, RZ, 0x1f, R7 ;  /* 0x0000001fff0a7819 */ /* 0x000fc80000011407 */
[----:B------:R-:W-:-:S13]  /*06e0*/  ISETP.GT.AND.EX P0, PT, R9, R10, PT, P0 ;  /* 0x0000000a0900720c */ /* 0x000fda0003f04300 */
[----:B------:R-:W-:Y:S05]  /*06f0*/  @P0 BRA `(.L_x_3) ;  /* 0x0000001000000947 */ /* 0x000fea0003800000 */
[----:B------:R-:W-:Y:S05]  /*0700*/  @!P1 BRA `(.L_x_4) ;  /* 0xffffff4000009947 */ /* 0x000fea000383ffff */
.L_x_3:
[----:B------:R-:W-:Y:S05]  /*0710*/  BSYNC B1 ;  /* 0x0000000000017941 */ /* 0x000fea0003800000 */
.L_x_2:
[----:B------:R-:W-:Y:S05]  /*0720*/  BRA `(.L_x_5) ;  /* 0x0000016000007947 */ /* 0x000fea0003800000 */
.L_x_1:
[----:B------:R-:W-:Y:S01]  /*0730*/  IADD3 R8, P0, R8, UR7, RZ ;  /* 0x0000000708087c10 */ /* 0x000fe2000ff1e0ff */
[----:B------:R-:W-:Y:S02]  /*0740*/  IMAD.U32 R0, RZ, RZ, UR9 ;  /* 0x00000009ff007e24 */ /* 0x000fe4000f8e00ff */
[----:B------:R-:W-:Y:S01]  /*0750*/  IMAD.MOV.U32 R3, RZ, RZ, 0x1 ;  /* 0x00000001ff037424 */ /* 0x000fe200078e00ff */
[----:B------:R-:W-:Y:S02]  /*0760*/  IADD3.X R9, R9, UR16, RZ, P0, !PT ;  /* 0x0000001009097c10 */ /* 0x000fe400087fe4ff */
[----:B------:R-:W-:-:S04]  /*0770*/  ISETP.GT.U32.AND P0, PT, R8, R7, PT ;  /* 0x000000070800720c */ /* 0x000fc80003f04070 */
[----:B------:R-:W-:-:S04]  /*0780*/  ISETP.GT.AND.EX P0, PT, R9, R10, PT, P0 ;  /* 0x0000000a0900720c */ /* 0x000fc80003f04300 */
[----:B------:R-:W-:Y:S01]  /*0790*/  ISETP.LT.OR P0, PT, R0, 0x2, P0 ;  /* 0x000000020000780c */ /* 0x000fe20000701670 */
[----:B------:R-:W-:-:S12]  /*07a0*/  IMAD.MOV.U32 R0, RZ, RZ, RZ ;  /* 0x000000ffff007224 */ /* 0x000fd800078e00ff */
[----:B------:R-:W-:Y:S05]  /*07b0*/  @P0 BRA `(.L_x_5) ;  /* 0x000000d000000947 */ /* 0x000fea0003800000 */
[----:B------:R-:W-:Y:S02]  /*07c0*/  IMAD.MOV.U32 R3, RZ, RZ, 0x1 ;  /* 0x00000001ff037424 */ /* 0x000fe400078e00ff */
[----:B------:R-:W-:-:S03]  /*07d0*/  IMAD.MOV.U32 R0, RZ, RZ, RZ ;  /* 0x000000ffff007224 */ /* 0x000fc600078e00ff */
.L_x_6:
        /* <DEDUP_REMOVED lines=10> */
[----:B------:R-:W-:Y:S05]  /*0880*/  @!P1 BRA !P0, `(.L_x_6) ;  /* 0xffffff5000009947 */ /* 0x000fea000403ffff */
.L_x_5:
[----:B------:R-:W-:Y:S05]  /*0890*/  BSYNC B0 ;  /* 0x0000000000007941 */ /* 0x000fea0003800000 */
.L_x_0:
[----:B------:R-:W-:Y:S01]  /*08a0*/  IADD3 R27, P0, -R7, R8, RZ ;  /* 0x00000008071b7210 */ /* 0x000fe20007f1e1ff */
[----:B------:R-:W-:Y:S03]  /*08b0*/  BSSY B0, `(.L_x_7) ;  /* 0x0000020000007945 */ /* 0x000fe60003800000 */
[----:B------:R-:W-:Y:S01]  /*08c0*/  ISETP.GT.U32.AND P1, PT, R27, c[0x0][0x1c0], PT ;  /* 0x000070001b007a0c */ /* 0x000fe20003f24070 */
[----:B------:R-:W-:Y:S01]  /*08d0*/  IMAD.X R29, R9, 0x1, ~R10, P0 ;  /* 0x00000001091d7824 */ /* 0x000fe200000e0e0a */
[----:B------:R-:W-:-:S04]  /*08e0*/  ISETP.GE.U32.AND P0, PT, R8, R7, PT ;  /* 0x000000070800720c */ /* 0x000fc80003f06070 */
[----:B------:R-:W-:Y:S02]  /*08f0*/  ISETP.GE.AND.EX P0, PT, R9, R10, PT, P0 ;  /* 0x0000000a0900720c */ /* 0x000fe40003f06300 */
[----:B------:R-:W-:-:S04]  /*0900*/  ISETP.GT.AND.EX P1, PT, R29, c[0x0][0x1c4], PT, P1 ;  /* 0x000071001d007a0c */ /* 0x000fc80003f24310 */
[----:B------:R-:W-:Y:S02]  /*0910*/  SEL R27, R27, c[0x0][0x1c0], P1 ;  /* 0x000070001b1b7a07 */ /* 0x000fe40000800000 */
[----:B------:R-:W-:Y:S02]  /*0920*/  SEL R29, R29, c[0x0][0x1c4], P1 ;  /* 0x000071001d1d7a07 */ /* 0x000fe40000800000 */
[----:B------:R-:W-:Y:S01]  /*0930*/  IADD3 R25, P2, R27, -c[0x0][0x1c0], RZ ;  /* 0x800070001b197a10 */ /* 0x000fe20007f5e0ff */
[----:B------:R-:W-:Y:S02]  /*0940*/  IMAD.MOV.U32 R6, RZ, RZ, R27 ;  /* 0x000000ffff067224 */ /* 0x000fe400078e001b */
[----:B------:R-:W-:Y:S01]  /*0950*/  IMAD.MOV.U32 R7, RZ, RZ, R29 ;  /* 0x000000ffff077224 */ /* 0x000fe200078e001d */
[----:B------:R-:W-:Y:S01]  /*0960*/  IADD3.X R31, R29, ~c[0x0][0x1c4], RZ, P2, !PT ;  /* 0x800071001d1f7a10 */ /* 0x000fe200017fe4ff */
[----:B------:R-:W-:Y:S05]  /*0970*/  @P0 BRA `(.L_x_8) ;  /* 0x0000013000000947 */ /* 0x000fea0003800000 */
[----:B------:R-:W-:Y:S02]  /*0980*/  ULDC.S8 UR4, c[0x0][0x1e0] ;  /* 0x0000780000047ab9 */ /* 0x000fe40000000200 */
[----:B------:R-:W-:-:S13]  /*0990*/  ISETP.NE.AND P0, PT, RZ, UR4, PT ;  /* 0x00000004ff007c0c */ /* 0x000fda000bf05270 */
[----:B------:R-:W-:Y:S05]  /*09a0*/  @!P0 BRA `(.L_x_9) ;  /* 0x0000009000008947 */ /* 0x000fea0003800000 */
[----:B------:R-:W-:Y:S01]  /*09b0*/  IMAD.U32 R8, RZ, RZ, UR20 ;  /* 0x00000014ff087e24 */ /* 0x000fe2000f8e00ff */
[----:B------:R-:W-:-:S04]  /*09c0*/  IADD3 R25, P0, R16, c[0x0][0x1c0], RZ ;  /* 0x0000700010197a10 */ /* 0x000fc80007f1e0ff */
[----:B------:R-:W-:Y:S01]  /*09d0*/  IADD3 R25, P1, P2, R25, UR7, -R8 ;  /* 0x0000000719197c10 */ /* 0x000fe2000fa3e808 */
[----:B------:R-:W-:Y:S01]  /*09e0*/  IMAD.U32 R8, RZ, RZ, UR21 ;  /* 0x00000015ff087e24 */ /* 0x000fe2000f8e00ff */
[----:B------:R-:W-:Y:S02]  /*09f0*/  IADD3.X R31, R5, c[0x0][0x1c4], RZ, P0, !PT ;  /* 0x00007100051f7a10 */ /* 0x000fe400007fe4ff */
[----:B------:R-:W-:Y:S02]  /*0a00*/  IADD3 R27, P0, R25, c[0x0][0x1c8], RZ ;  /* 0x00007200191b7a10 */ /* 0x000fe40007f1e0ff */
[----:B------:R-:W-:-:S04]  /*0a10*/  IADD3.X R31, R31, UR16, ~R8, P1, P2 ;  /* 0x000000101f1f7c10 */ /* 0x000fc80008fe4c08 */
[----:B------:R-:W-:Y:S01]  /*0a20*/  IADD3.X R29, R31, c[0x0][0x1cc], RZ, P0, !PT ;  /* 0x000073001f1d7a10 */ /* 0x000fe200007fe4ff */
[----:B------:R-:W-:Y:S05]  /*0a30*/  BRA `(.L_x_8) ;  /* 0x0000007000007947 */ /* 0x000fea0003800000 */
.L_x_9:
[----:B------:R-:W-:Y:S01]  /*0a40*/  ULDC.64 UR4, c[0x0][0x1c8] ;  /* 0x0000720000047ab9 */ /* 0x000fe20000000a00 */
[----:B------:R-:W-:Y:S01]  /*0a50*/  IMAD.U32 R25, RZ, RZ, UR7 ;  /* 0x00000007ff197e24 */ /* 0x000fe2000f8e00ff */
[----:B------:R-:W-:Y:S01]  /*0a60*/  UIADD3 UR4, UP0, UR7, UR4, URZ ;  /* 0x0000000407047290 */ /* 0x000fe2000ff1e03f */
[----:B------:R-:W-:-:S03]  /*0a70*/  IMAD.U32 R31, RZ, RZ, UR16 ;  /* 0x00000010ff1f7e24 */ /* 0x000fc6000f8e00ff */
[----:B------:R-:W-:Y:S02]  /*0a80*/  UIADD3.X UR5, UR16, UR5, URZ, UP0, !UPT ;  /* 0x0000000510057290 */ /* 0x000fe400087fe43f */
[----:B------:R-:W-:-:S04]  /*0a90*/  IMAD.U32 R27, RZ, RZ, UR4 ;  /* 0x00000004ff1b7e24 */ /* 0x000fc8000f8e00ff */
[----:B------:R-:W-:Y:S02]  /*0aa0*/  IMAD.U32 R29, RZ, RZ, UR5 ;  /* 0x00000005ff1d7e24 */ /* 0x000fe4000f8e00ff */
.L_x_8:
[----:B------:R-:W-:Y:S05]  /*0ab0*/  BSYNC B0 ;  /* 0x0000000000007941 */ /* 0x000fea0003800000 */
.L_x_7:
[----:B------:R-:W-:Y:S01]  /*0ac0*/  ULDC.S8 UR5, c[0x0][0x1e0] ;  /* 0x0000780000057ab9 */ /* 0x000fe20000000200 */
[----:B------:R-:W-:Y:S01]  /*0ad0*/  IMAD.U32 R11, RZ, RZ, UR7 ;  /* 0x00000007ff0b7e24 */ /* 0x000fe2000f8e00ff */
[----:B------:R-:W-:Y:S01]  /*0ae0*/  UIADD3 UR4, UP0, URZ, -UR20, URZ ;  /* 0x800000143f047290 */ /* 0x000fe2000ff1e03f */
[----:B------:R-:W-:Y:S01]  /*0af0*/  IADD3 R8, P4, R16, c[0x0][0x1c0], RZ ;  /* 0x0000700010087a10 */ /* 0x000fe20007f9e0ff */
[----:B------:R-:W-:Y:S01]  /*0b00*/  UISETP.NE.AND UP1, UPT, UR5, URZ, UPT ;  /* 0x0000003f0500728c */ /* 0x000fe2000bf25270 */
[----:B------:R-:W-:Y:S01]  /*0b10*/  IMAD.U32 R12, RZ, RZ, UR16 ;  /* 0x00000010ff0c7e24 */ /* 0x000fe2000f8e00ff */
[----:B------:R-:W-:Y:S01]  /*0b20*/  UIADD3.X UR5, URZ, ~UR21, URZ, UP0, !UPT ;  /* 0x800000153f057290 */ /* 0x000fe200087fe43f */
[----:B------:R-:W-:Y:S01]  /*0b30*/  IADD3 R20, P1, P2, R11, -UR20, R8 ;  /* 0x800000140b147c10 */ /* 0x000fe2000fa3e008 */
[----:B------:R-:W-:Y:S01]  /*0b40*/  USEL UR4, UR4, URZ, UP1 ;  /* 0x0000003f04047287 */ /* 0x000fe20008800000 */
[----:B------:R-:W-:Y:S01]  /*0b50*/  IADD3.X R21, R5, c[0x0][0x1c4], RZ, P4, !PT ;  /* 0x0000710005157a10 */ /* 0x000fe200027fe4ff */
[----:B------:R-:W-:Y:S01]  /*0b60*/  USEL UR5, UR5, URZ, UP1 ;  /* 0x0000003f05057287 */ /* 0x000fe20008800000 */
[----:B------:R-:W-:Y:S01]  /*0b70*/  PLOP3.LUT P5, PT, PT, PT, UP1, 0x80, 0x0 ;  /* 0x000000000000781c */ /* 0x000fe20003faf018 */
[----:B------:R-:W-:Y:S02]  /*0b80*/  BSSY B0, `(.L_x_10) ;  /* 0x000013d000007945 */ /* 0x000fe40003800000 */
[----:B------:R-:W-:-:S02]  /*0b90*/  IMAD.U32 R9, RZ, RZ, UR4 ;  /* 0x00000004ff097e24 */ /* 0x000fc4000f8e00ff */
[----:B------:R-:W-:-:S03]  /*0ba0*/  IMAD.U32 R10, RZ, RZ, UR5 ;  /* 0x00000005ff0a7e24 */ /* 0x000fc6000f8e00ff */
[----:B------:R-:W-:-:S04]  /*0bb0*/  IADD3 R8, P3, P0, R9, c[0x0][0x1c8], R8 ;  /* 0x0000720009087a10 */ /* 0x000fc8000787e008 */
[----:B------:R-:W-:Y:S02]  /*0bc0*/  IADD3 R8, P4, R8, UR7, RZ ;  /* 0x0000000708087c10 */ /* 0x000fe4000ff9e0ff */
[--C-:B------:R-:W-:Y:S02]  /*0bd0*/  IADD3.X R9, R10, c[0x0][0x1cc], R21.reuse, P3, P0 ;  /* 0x000073000a097a10 */ /* 0x100fe40001fe0415 */
[----:B------:R-:W-:Y:S02]  /*0be0*/  IADD3.X R21, R12, ~UR21, R21, P1, P2 ;  /* 0x800000150c157c10 */ /* 0x000fe40008fe4415 */
[----:B------:R-:W-:Y:S01]  /*0bf0*/  IADD3.X R9, R9, UR16, RZ, P4, !PT ;  /* 0x0000001009097c10 */ /* 0x000fe2000a7fe4ff */
[----:B------:R-:W-:Y:S05]  /*0c00*/  @!P5 BRA `(.L_x_11) ;  /* 0x000008100000d947 */ /* 0x000fea0003800000 */
[----:B------:R-:W-:Y:S01]  /*0c10*/  IADD3 R16, P0, R20, c[0x0][0x1c8], RZ ;  /* 0x0000720014107a10 */ /* 0x000fe20007f1e0ff */
[----:B------:R-:W-:Y:S01]  /*0c20*/  IMAD.MOV.U32 R17, RZ, RZ, 0x1 ;  /* 0x00000001ff117424 */ /* 0x000fe200078e00ff */
[----:B------:R-:W-:Y:S01]  /*0c30*/  CS2R R10, SRZ ;  /* 0x00000000000a7805 */ /* 0x000fe2000001ff00 */
[----:B------:R-:W-:Y:S01]  /*0c40*/  IMAD.MOV.U32 R22, RZ, RZ, RZ ;  /* 0x000000ffff167224 */ /* 0x000fe200078e00ff */
[----:B------:R-:W-:Y:S01]  /*0c50*/  PRMT R30, RZ, 0x7610, R30 ;  /* 0x00007610ff1e7816 */ /* 0x000fe2000000001e */
[----:B------:R-:W-:Y:S01]  /*0c60*/  IMAD.MOV.U32 R26, RZ, RZ, RZ ;  /* 0x000000ffff1a7224 */ /* 0x000fe200078e00ff */
[----:B------:R-:W-:Y:S01]  /*0c70*/  IADD3.X R23, R21, c[0x0][0x1cc], RZ, P0, !PT ;  /* 0x0000730015177a10 */ /* 0x000fe200007fe4ff */
[----:B------:R-:W-:-:S02]  /*0c80*/  IMAD.MOV.U32 R28, RZ, RZ, RZ ;  /* 0x000000ffff1c7224 */ /* 0x000fc400078e00ff */
.L_x_27:
[----:B------:R-:W-:Y:S01]  /*0c90*/  ISETP.GE.U32.AND P0, PT, R4, R27, PT ;  /* 0x0000001b0400720c */ /* 0x000fe20003f06070 */
[----:B------:R-:W-:Y:S03]  /*0ca0*/  BSSY B1, `(.L_x_12) ;  /* 0x0000076000017945 */ /* 0x000fe60003800000 */
[----:B------:R-:W-:-:S13]  /*0cb0*/  ISETP.GE.AND.EX P0, PT, R24, R29, PT, P0 ;  /* 0x0000001d1800720c */ /* 0x000fda0003f06300 */
[----:B------:R-:W-:Y:S05]  /*0cc0*/  @P0 BRA `(.L_x_13) ;  /* 0x000001c000000947 */ /* 0x000fea0003800000 */
[----:B------:R-:W-:Y:S01]  /*0cd0*/  ISETP.GE.U32.AND P0, PT, R4, R25, PT ;  /* 0x000000190400720c */ /* 0x000fe20003f06070 */
[----:B------:R-:W-:Y:S03]  /*0ce0*/  BSSY B2, `(.L_x_14) ;  /* 0x000000c000027945 */ /* 0x000fe60003800000 */
[----:B------:R-:W-:-:S13]  /*0cf0*/  ISETP.GE.AND.EX P0, PT, R24, R31, PT, P0 ;  /* 0x0000001f1800720c */ /* 0x000fda0003f06300 */
[----:B------:R-:W-:Y:S05]  /*0d00*/  @P0 BRA `(.L_x_15) ;  /* 0x0000009000000947 */ /* 0x000fea0003800000 */
[----:B------:R-:W-:Y:S02]  /*0d10*/  IMAD R5, R2, c[0x0][0x1d0], RZ ;  /* 0x0000740002057a24 */ /* 0x000fe400078e02ff */
[----:B------:R-:W-:-:S04]  /*0d20*/  IMAD.WIDE.U32 R14, R18, c[0x0][0x1d0], R10 ;  /* 0x00007400120e7a25 */ /* 0x000fc800078e000a */
[----:B------:R-:W-:Y:S01]  /*0d30*/  IMAD R5, R18, c[0x0][0x1d4], R5 ;  /* 0x0000750012057a24 */ /* 0x000fe200078e0205 */
[----:B------:R-:W-:-:S03]  /*0d40*/  LEA R12, P0, R14, c[0x0][0x1a8], 0x2 ;  /* 0x00006a000e0c7a11 */ /* 0x000fc600078010ff */
[----:B------:R-:W-:-:S05]  /*0d50*/  IMAD.IADD R5, R15, 0x1, R5 ;  /* 0x000000010f057824 */ /* 0x000fca00078e0205 */
[----:B------:R-:W-:Y:S02]  /*0d60*/  LEA.HI.X R13, R14, c[0x0][0x1ac], R5, 0x2, P0 ;  /* 0x00006b000e0d7a11 */ /* 0x000fe400000f1405 */
[----:B------:R-:W-:-:S03]  /*0d70*/  IADD3 R10, P0, R10, 0x1, RZ ;  /* 0x000000010a0a7810 */ /* 0x000fc60007f1e0ff */
[----:B------:R0:W-:Y:S02]  /*0d80*/  STG.E [R12.64], R4 ;  /* 0x000000040c007986 */ /* 0x0001e4000c10190e */
[----:B------:R-:W-:-:S03]  /*0d90*/  IMAD.X R11, RZ, RZ, R11, P0 ;  /* 0x000000ffff0b7224 */ /* 0x000fc600000e060b */
.L_x_15:
[----:B------:R-:W-:Y:S05]  /*0da0*/  BSYNC B2 ;  /* 0x0000000000027941 */ /* 0x000fea0003800000 */
.L_x_14:
[----:B------:R-:W-:Y:S01]  /*0db0*/  ISETP.GE.U32.AND P0, PT, R17, UR12, PT ;  /* 0x0000000c11007c0c */ /* 0x000fe2000bf06070 */
[----:B------:R-:W-:Y:S01]  /*0dc0*/  BSSY B2, `(.L_x_16) ;  /* 0x000000b000027945 */ /* 0x000fe20003800000 */
[----:B0-----:R-:W-:Y:S02]  /*0dd0*/  IMAD.MOV.U32 R4, RZ, RZ, R8 ;  /* 0x000000ffff047224 */ /* 0x001fe400078e0008 */
[----:B------:R-:W-:Y:S01]  /*0de0*/  ISETP.GE.AND.EX P0, PT, R22, UR18, PT, P0 ;  /* 0x0000001216007c0c */ /* 0x000fe2000bf06300 */
[----:B------:R-:W-:-:S12]  /*0df0*/  IMAD.MOV.U32 R24, RZ, RZ, R9 ;  /* 0x000000ffff187224 */ /* 0x000fd800078e0009 */
[----:B------:R-:W-:Y:S05]  /*0e00*/  @P0 BRA `(.L_x_17) ;  /* 0x0000006000000947 */ /* 0x000fea0003800000 */
[----:B------:R-:W-:-:S04]  /*0e10*/  LEA R4, P0, R17, UR11, 0x2 ;  /* 0x0000000b11047c11 */ /* 0x000fc8000f8010ff */
[----:B------:R-:W-:-:S05]  /*0e20*/  LEA.HI.X R5, R17, UR6, R22, 0x2, P0 ;  /* 0x0000000611057c11 */ /* 0x000fca00080f1416 */
[----:B------:R-:W2:Y:S01]  /*0e30*/  LDG.E R4, [R4.64] ;  /* 0x0000000e04047981 */ /* 0x000ea2000c1e1900 */
[----:B------:R-:W-:-:S05]  /*0e40*/  IADD3 R17, P0, R17, 0x1, RZ ;  /* 0x0000000111117810 */ /* 0x000fca0007f1e0ff */
[----:B------:R-:W-:Y:S01]  /*0e50*/  IMAD.X R22, RZ, RZ, R22, P0 ;  /* 0x000000ffff167224 */ /* 0x000fe200000e0616 */
[----:B--2---:R-:W-:Y:S02]  /*0e60*/  SHF.R.S32.HI R24, RZ, 0x1f, R4 ;  /* 0x0000001fff187819 */ /* 0x004fe40000011404 */
.L_x_17:
[----:B------:R-:W-:Y:S05]  /*0e70*/  BSYNC B2 ;  /* 0x0000000000027941 */ /* 0x000fea0003800000 */
.L_x_16:
[----:B------:R-:W-:Y:S05]  /*0e80*/  BRA `(.L_x_18) ;  /* 0x0000057000007947 */ /* 0x000fea0003800000 */
.L_x_13:
[----:B------:R-:W-:Y:S01]  /*0e90*/  ISETP.GE.U32.AND P0, PT, R3, UR9, PT ;  /* 0x0000000903007c0c */ /* 0x000fe2000bf06070 */
[----:B------:R-:W-:Y:S03]  /*0ea0*/  BSSY B2, `(.L_x_19) ;  /* 0x000001f000027945 */ /* 0x000fe60003800000 */
[----:B------:R-:W-:-:S13]  /*0eb0*/  ISETP.GE.AND.EX P0, PT, R0, UR17, PT, P0 ;  /* 0x0000001100007c0c */ /* 0x000fda000bf06300 */
[----:B------:R-:W-:Y:S05]  /*0ec0*/  @P0 BRA `(.L_x_20) ;  /* 0x000000f000000947 */ /* 0x000fea0003800000 */
[----:B------:R-:W-:-:S04]  /*0ed0*/  LEA R6, P0, R3, UR10, 0x2 ;  /* 0x0000000a03067c11 */ /* 0x000fc8000f8010ff */
[----:B------:R-:W-:-:S06]  /*0ee0*/  LEA.HI.X R7, R3, UR8, R0, 0x2, P0 ;  /* 0x0000000803077c11 */ /* 0x000fcc00080f1400 */
[----:B------:R-:W2:Y:S01]  /*0ef0*/  LDG.E R7, [R6.64] ;  /* 0x0000000e06077981 */ /* 0x000ea2000c1e1900 */
[----:B------:R-:W-:Y:S01]  /*0f00*/  IADD3 R3, P1, R3, 0x1, RZ ;  /* 0x0000000103037810 */ /* 0x000fe20007f3e0ff */
[----:B------:R-:W-:-:S04]  /*0f10*/  IMAD.MOV.U32 R13, RZ, RZ, R27 ;  /* 0x000000ffff0d7224 */ /* 0x000fc800078e001b */
[----:B------:R-:W-:Y:S01]  /*0f20*/  IMAD.X R0, RZ, RZ, R0, P1 ;  /* 0x000000ffff007224 */ /* 0x000fe200008e0600 */
[----:B--2---:R-:W-:Y:S02]  /*0f30*/  SHF.R.S32.HI R12, RZ, 0x1f, R7 ;  /* 0x0000001fff0c7819 */ /* 0x004fe40000011407 */
[----:B------:R-:W-:-:S05]  /*0f40*/  IADD3 R5, P0, -R7, R20, RZ ;  /* 0x0000001407057210 */ /* 0x000fca0007f1e1ff */
[----:B------:R-:W-:Y:S01]  /*0f50*/  IMAD.X R14, R21, 0x1, ~R12, P0 ;  /* 0x00000001150e7824 */ /* 0x000fe200000e0e0c */
[----:B------:R-:W-:Y:S01]  /*0f60*/  ISETP.GT.U32.AND P0, PT, R5, c[0x0][0x1c0], PT ;  /* 0x0000700005007a0c */ /* 0x000fe20003f04070 */
[----:B------:R-:W-:-:S03]  /*0f70*/  IMAD.MOV.U32 R12, RZ, RZ, R29 ;  /* 0x000000ffff0c7224 */ /* 0x000fc600078e001d */
[----:B------:R-:W-:-:S04]  /*0f80*/  ISETP.GT.AND.EX P0, PT, R14, c[0x0][0x1c4], PT, P0 ;  /* 0x000071000e007a0c */ /* 0x000fc80003f04300 */
[----:B------:R-:W-:Y:S02]  /*0f90*/  SEL R6, R5, c[0x0][0x1c0], P0 ;  /* 0x0000700005067a07 */ /* 0x000fe40000000000 */
[----:B------:R-:W-:Y:S01]  /*0fa0*/  SEL R7, R14, c[0x0][0x1c4], P0 ;  /* 0x000071000e077a07 */ /* 0x000fe20000000000 */
[----:B------:R-:W-:Y:S05]  /*0fb0*/  BRA `(.L_x_21) ;  /* 0x000000d000007947 */ /* 0x000fea0003800000 */
.L_x_20:
[----:B------:R-:W-:Y:S02]  /*0fc0*/  ISETP.NE.U32.AND P0, PT, R17, UR12, PT ;  /* 0x0000000c11007c0c */ /* 0x000fe4000bf05070 */
[----:B------:R-:W-:Y:S02]  /*0fd0*/  ISETP.GT.U32.AND P1, PT, R4, R25, PT ;  /* 0x000000190400720c */ /* 0x000fe40003f24070 */
[----:B------:R-:W-:-:S04]  /*0fe0*/  ISETP.NE.AND.EX P0, PT, R22, UR18, PT, P0 ;  /* 0x0000001216007c0c */ /* 0x000fc8000bf05300 */
[----:B------:R-:W-:Y:S02]  /*0ff0*/  ISETP.GT.OR.EX P1, PT, R24, R31, !P0, P1 ;  /* 0x0000001f1800720c */ /* 0x000fe40004724710 */
[----:B------:R-:W-:-:S11]  /*1000*/  PLOP3.LUT P0, PT, P0, PT, PT, 0x8, 0x0 ;  /* 0x000000000000781c */ /* 0x000fd6000070e170 */
[----:B------:R-:W-:Y:S01]  /*1010*/  @P1 BREAK B2 ;  /* 0x0000000000021942 */ /* 0x000fe20003800000 */
[----:B------:R-:W-:Y:S01]  /*1020*/  @P1 BREAK B1 ;  /* 0x0000000000011942 */ /* 0x000fe20003800000 */
[----:B------:R-:W-:Y:S05]  /*1030*/  @P1 BRA `(.L_x_22) ;  /* 0x00000f1000001947 */ /* 0x000fea0003800000 */
[----:B------:R-:W-:Y:S02]  /*1040*/  IMAD.MOV.U32 R30, RZ, RZ, 0x1 ;  /* 0x00000001ff1e7424 */ /* 0x000fe400078e00ff */
[----:B------:R-:W-:Y:S02]  /*1050*/  IMAD.MOV.U32 R25, RZ, RZ, R20 ;  /* 0x000000ffff197224 */ /* 0x000fe400078e0014 */
[----:B------:R-:W-:Y:S02]  /*1060*/  IMAD.MOV.U32 R31, RZ, RZ, R21 ;  /* 0x000000ffff1f7224 */ /* 0x000fe400078e0015 */
[----:B------:R-:W-:Y:S02]  /*1070*/  IMAD.MOV.U32 R13, RZ, RZ, R16 ;  /* 0x000000ffff0d7224 */ /* 0x000fe400078e0010 */
[----:B------:R-:W-:-:S02]  /*1080*/  IMAD.MOV.U32 R12, RZ, RZ, R23 ;  /* 0x000000ffff0c7224 */ /* 0x000fc400078e0017 */
.L_x_21:
[----:B------:R-:W-:Y:S05]  /*1090*/  BSYNC B2 ;  /* 0x0000000000027941 */ /* 0x000fea0003800000 */
.L_x_19:
[----:B------:R-:W-:Y:S01]  /*10a0*/  LOP3.LUT P0, RZ, R30, 0xff, RZ, 0xc0, !PT ;  /* 0x000000ff1eff7812 */ /* 0x000fe2000780c0ff */
[----:B------:R-:W-:Y:S01]  /*10b0*/  BSSY B2, `(.L_x_18) ;  /* 0x0000034000027945 */ /* 0x000fe20003800000 */
[----:B------:R-:W-:-:S02]  /*10c0*/  IMAD.MOV.U32 R27, RZ, RZ, R13 ;  /* 0x000000ffff1b7224 */ /* 0x000fc400078e000d */
[----:B------:R-:W-:-:S09]  /*10d0*/  IMAD.MOV.U32 R29, RZ, RZ, R12 ;  /* 0x000000ffff1d7224 */ /* 0x000fd200078e000c */
[----:B------:R-:W-:Y:S05]  /*10e0*/  @P0 BRA `(.L_x_23) ;  /* 0x0000030000000947 */ /* 0x000fea0003800000 */
[----:B------:R-:W-:-:S04]  /*10f0*/  IADD3 R5, P0, R13, c[0x0][0x1c0], RZ ;  /* 0x000070000d057a10 */ /* 0x000fc80007f1e0ff */
[----:B------:R-:W-:Y:S02]  /*1100*/  ISETP.GT.U32.AND P1, PT, R6, R5, PT ;  /* 0x000000050600720c */ /* 0x000fe40003f24070 */
[----:B------:R-:W-:-:S04]  /*1110*/  IADD3.X R14, R12, c[0x0][0x1c4], RZ, P0, !PT ;  /* 0x000071000c0e7a10 */ /* 0x000fc800007fe4ff */
[----:B------:R-:W-:-:S13]  /*1120*/  ISETP.GT.AND.EX P1, PT, R7, R14, PT, P1 ;  /* 0x0000000e0700720c */ /* 0x000fda0003f24310 */
[----:B------:R-:W-:Y:S02]  /*1130*/  @!P1 ISETP.GT.U32.AND P0, PT, R6, R13, PT ;  /* 0x0000000d0600920c */ /* 0x000fe40003f04070 */
[----:B------:R-:W-:Y:S02]  /*1140*/  @!P1 PRMT R30, RZ, 0x7610, R30 ;  /* 0x00007610ff1e9816 */ /* 0x000fe4000000001e */
[----:B------:R-:W-:-:S04]  /*1150*/  @!P1 ISETP.GT.AND.EX P0, PT, R7, R12, PT, P0 ;  /* 0x0000000c0700920c */ /* 0x000fc80003f04300 */
[----:B------:R-:W-:Y:S02]  /*1160*/  @!P1 SEL R27, RZ, c[0x0][0x1c0], !P0 ;  /* 0x00007000ff1b9a07 */ /* 0x000fe40004000000 */
[----:B------:R-:W-:Y:S02]  /*1170*/  @!P1 SEL R29, RZ, c[0x0][0x1c4], !P0 ;  /* 0x00007100ff1d9a07 */ /* 0x000fe40004000000 */
[----:B------:R-:W-:-:S05]  /*1180*/  @!P1 IADD3 R27, P2, R13, R27, RZ ;  /* 0x0000001b0d1b9210 */ /* 0x000fca0007f5e0ff */
[----:B------:R-:W-:Y:S01]  /*1190*/  @!P1 IMAD.X R29, R12, 0x1, R29, P2 ;  /* 0x000000010c1d9824 */ /* 0x000fe200010e061d */
[----:B------:R-:W-:Y:S05]  /*11a0*/  @!P1 BRA `(.L_x_23) ;  /* 0x0000024000009947 */ /* 0x000fea0003800000 */
[----:B------:R-:W-:Y:S01]  /*11b0*/  ISETP.GE.U32.AND P0, PT, R25, UR7, PT ;  /* 0x0000000719007c0c */ /* 0x000fe2000bf06070 */
[----:B------:R-:W-:Y:S03]  /*11c0*/  BSSY B3, `(.L_x_24) ;  /* 0x000001d000037945 */ /* 0x000fe60003800000 */
[----:B------:R-:W-:-:S13]  /*11d0*/  ISETP.GE.AND.EX P0, PT, R31, UR16, PT, P0 ;  /* 0x000000101f007c0c */ /* 0x000fda000bf06300 */
[----:B------:R-:W-:Y:S05]  /*11e0*/  @P0 BRA `(.L_x_25) ;  /* 0x000001a000000947 */ /* 0x000fea0003800000 */
[----:B------:R-:W-:Y:S02]  /*11f0*/  ISETP.LT.U32.AND P0, PT, R13, UR7, PT ;  /* 0x000000070d007c0c */ /* 0x000fe4000bf01070 */
[----:B------:R-:W-:Y:S02]  /*1200*/  SHF.R.S32.HI R14, RZ, 0x1f, R25 ;  /* 0x0000001fff0e7819 */ /* 0x000fe40000011419 */
[----:B------:R-:W-:-:S04]  /*1210*/  ISETP.LT.AND.EX P0, PT, R12, UR16, PT, P0 ;  /* 0x000000100c007c0c */ /* 0x000fc8000bf01300 */
[----:B------:R-:W-:Y:S02]  /*1220*/  SEL R30, R13, UR7, P0 ;  /* 0x000000070d1e7c07 */ /* 0x000fe40008000000 */
[----:B------:R-:W-:Y:S02]  /*1230*/  SEL R5, R12, UR16, P0 ;  /* 0x000000100c057c07 */ /* 0x000fe40008000000 */
[----:B------:R-:W-:-:S04]  /*1240*/  ISETP.GE.U32.AND P0, PT, R25, R30, PT ;  /* 0x0000001e1900720c */ /* 0x000fc80003f06070 */
[----:B------:R-:W-:-:S13]  /*1250*/  ISETP.GE.AND.EX P0, PT, R14, R5, PT, P0 ;  /* 0x000000050e00720c */ /* 0x000fda0003f06300 */
[----:B------:R-:W-:Y:S05]  /*1260*/  @P0 BRA `(.L_x_25) ;  /* 0x0000012000000947 */ /* 0x000fea0003800000 */
[----:B------:R-:W-:Y:S01]  /*1270*/  IMAD R13, R2, c[0x0][0x1d8], RZ ;  /* 0x00007600020d7a24 */ /* 0x000fe200078e02ff */
[----:B------:R-:W-:Y:S03]  /*1280*/  BSSY B4, `(.L_x_25) ;  /* 0x0000010000047945 */ /* 0x000fe60003800000 */
[----:B------:R-:W-:Y:S02]  /*1290*/  IMAD R27, R18, c[0x0][0x1dc], R13 ;  /* 0x00007700121b7a24 */ /* 0x000fe400078e020d */
.L_x_26:
[----:B------:R-:W-:Y:S01]  /*12a0*/  IMAD.MOV.U32 R12, RZ, RZ, R26 ;  /* 0x000000ffff0c7224 */ /* 0x000fe200078e001a */
[----:B------:R-:W-:Y:S01]  /*12b0*/  IADD3 R26, P1, R26, 0x1, RZ ;  /* 0x000000011a1a7810 */ /* 0x000fe20007f3e0ff */
[----:B------:R-:W-:-:S04]  /*12c0*/  IMAD.MOV.U32 R13, RZ, RZ, R28 ;  /* 0x000000ffff0d7224 */ /* 0x000fc800078e001c */
[----:B------:R-:W-:-:S04]  /*12d0*/  IMAD.WIDE.U32 R14, R18, c[0x0][0x1d8], R12 ;  /* 0x00007600120e7a25 */ /* 0x000fc800078e000c */
[----:B------:R-:W-:Y:S01]  /*12e0*/  IMAD.IADD R13, R15, 0x1, R27 ;  /* 0x000000010f0d7824 */ /* 0x000fe200078e021b */
[----:B------:R-:W-:Y:S01]  /*12f0*/  LEA R12, P0, R14, c[0x0][0x198], 0x2 ;  /* 0x000066000e0c7a11 */ /* 0x000fe200078010ff */
[----:B------:R-:W-:-:S03]  /*1300*/  IMAD.X R28, RZ, RZ, R28, P1 ;  /* 0x000000ffff1c7224 */ /* 0x000fc600008e061c */
[----:B------:R-:W-:-:S05]  /*1310*/  LEA.HI.X R13, R14, c[0x0][0x19c], R13, 0x2, P0 ;  /* 0x000067000e0d7a11 */ /* 0x000fca00000f140d */
[----:B------:R0:W-:Y:S02]  /*1320*/  STG.E [R12.64], R25 ;  /* 0x000000190c007986 */ /* 0x0001e4000c10190e */
[----:B0-----:R-:W-:-:S04]  /*1330*/  IADD3 R25, R25, c[0x0][0x1c8], RZ ;  /* 0x0000720019197a10 */ /* 0x001fc80007ffe0ff */
[----:B------:R-:W-:Y:S02]  /*1340*/  ISETP.GE.U32.AND P0, PT, R25, R30, PT ;  /* 0x0000001e1900720c */ /* 0x000fe40003f06070 */
[----:B------:R-:W-:-:S04]  /*1350*/  SHF.R.S32.HI R14, RZ, 0x1f, R25 ;  /* 0x0000001fff0e7819 */ /* 0x000fc80000011419 */
[----:B------:R-:W-:-:S13]  /*1360*/  ISETP.GE.AND.EX P0, PT, R14, R5, PT, P0 ;  /* 0x000000050e00720c */ /* 0x000fda0003f06300 */
[----:B------:R-:W-:Y:S05]  /*1370*/  @!P0 BRA `(.L_x_26) ;  /* 0xffffff2000008947 */ /* 0x000fea000383ffff */
[----:B------:R-:W-:Y:S05]  /*1380*/  BSYNC B4 ;  /* 0x0000000000047941 */ /* 0x000fea0003800000 */
.L_x_25:
[----:B------:R-:W-:Y:S05]  /*1390*/  BSYNC B3 ;  /* 0x0000000000037941 */ /* 0x000fea0003800000 */
.L_x_24:
[----:B------:R-:W-:Y:S01]  /*13a0*/  IADD3 R25, P0, R6, -c[0x0][0x1c0], RZ ;  /* 0x8000700006197a10 */ /* 0x000fe20007f1e0ff */
[----:B------:R-:W-:Y:S01]  /*13b0*/  IMAD.MOV.U32 R27, RZ, RZ, R6 ;  /* 0x000000ffff1b7224 */ /* 0x000fe200078e0006 */
[----:B------:R-:W-:Y:S01]  /*13c0*/  PRMT R30, RZ, 0x7610, R30 ;  /* 0x00007610ff1e7816 */ /* 0x000fe2000000001e */
[----:B------:R-:W-:Y:S01]  /*13d0*/  IMAD.MOV.U32 R29, RZ, RZ, R7 ;  /* 0x000000ffff1d7224 */ /* 0x000fe200078e0007 */
[----:B------:R-:W-:-:S04]  /*13e0*/  IADD3.X R31, R7, ~c[0x0][0x1c4], RZ, P0, !PT ;  /* 0x80007100071f7a10 */ /* 0x000fc800007fe4ff */
.L_x_23:
[----:B------:R-:W-:Y:S05]  /*13f0*/  BSYNC B2 ;  /* 0x0000000000027941 */ /* 0x000fea0003800000 */
.L_x_18:
[----:B------:R-:W-:Y:S05]  /*1400*/  BSYNC B1 ;  /* 0x0000000000017941 */ /* 0x000fea0003800000 */
.L_x_12:
[----:B------:R-:W-:Y:S05]  /*1410*/  BRA `(.L_x_27) ;  /* 0xfffff87000007947 */ /* 0x000fea000383ffff */
.L_x_11:
[----:B------:R-:W-:Y:S01]  /*1420*/  IMAD.U32 R11, RZ, RZ, UR7 ;  /* 0x00000007ff0b7e24 */ /* 0x000fe2000f8e00ff */
[----:B------:R-:W-:Y:S01]  /*1430*/  ULDC.64 UR4, c[0x0][0x1c8] ;  /* 0x0000720000047ab9 */ /* 0x000fe20000000a00 */
[----:B------:R-:W-:Y:S01]  /*1440*/  IMAD.U32 R20, RZ, RZ, UR16 ;  /* 0x00000010ff147e24 */ /* 0x000fe2000f8e00ff */
[----:B------:R-:W-:Y:S01]  /*1450*/  UIADD3 UR4, UP0, UR7, UR4, URZ ;  /* 0x0000000407047290 */ /* 0x000fe2000ff1e03f */
[----:B------:R-:W-:Y:S01]  /*1460*/  IMAD.MOV.U32 R12, RZ, RZ, 0x1 ;  /* 0x00000001ff0c7424 */ /* 0x000fe200078e00ff */
[----:B------:R-:W-:Y:S01]  /*1470*/  IADD3 R14, P0, P1, R11, c[0x0][0x1c0], R16 ;  /* 0x000070000b0e7a10 */ /* 0x000fe2000791e010 */
[----:B------:R-:W-:Y:S01]  /*1480*/  IMAD.MOV.U32 R13, RZ, RZ, RZ ;  /* 0x000000ffff0d7224 */ /* 0x000fe200078e00ff */
[----:B------:R-:W-:Y:S01]  /*1490*/  CS2R R10, SRZ ;  /* 0x00000000000a7805 */ /* 0x000fe2000001ff00 */
[----:B------:R-:W-:Y:S01]  /*14a0*/  IMAD.MOV.U32 R26, RZ, RZ, RZ ;  /* 0x000000ffff1a7224 */ /* 0x000fe200078e00ff */
[----:B------:R-:W-:Y:S01]  /*14b0*/  PRMT R30, RZ, 0x7610, R30 ;  /* 0x00007610ff1e7816 */ /* 0x000fe2000000001e */
[----:B------:R-:W-:Y:S01]  /*14c0*/  IMAD.MOV.U32 R28, RZ, RZ, RZ ;  /* 0x000000ffff1c7224 */ /* 0x000fe200078e00ff */
[----:B------:R-:W-:Y:S01]  /*14d0*/  IADD3.X R15, R20, c[0x0][0x1c4], R5, P0, P1 ;  /* 0x00007100140f7a10 */ /* 0x000fe200007e2405 */
[----:B------:R-:W-:-:S02]  /*14e0*/  UIADD3.X UR5, UR16, UR5, URZ, UP0, !UPT ;  /* 0x0000000510057290 */ /* 0x000fc400087fe43f */
.L_x_45:
        /* <DEDUP_REMOVED lines=17> */
.L_x_31:
[----:B------:R-:W-:Y:S05]  /*1600*/  BSYNC B2 ;  /* 0x0000000000027941 */ /* 0x000fea0003800000 */
.L_x_30:
        /* <DEDUP_REMOVED lines=12> */
.L_x_33:
[----:B------:R-:W-:Y:S05]  /*16d0*/  BSYNC B2 ;  /* 0x0000000000027941 */ /* 0x000fea0003800000 */
.L_x_32:
[----:B------:R-:W-:Y:S05]  /*16e0*/  BRA `(.L_x_34) ;  /* 0x0000084000007947 */ /* 0x000fea0003800000 */
.L_x_29:
[----:B------:R-:W-:Y:S01]  /*16f0*/  ISETP.GE.U32.AND P0, PT, R3, UR9, PT ;  /* 0x0000000903007c0c */ /* 0x000fe2000bf06070 */
[----:B------:R-:W-:Y:S03]  /*1700*/  BSSY B2, `(.L_x_35) ;  /* 0x000004a000027945 */ /* 0x000fe60003800000 */
[----:B------:R-:W-:-:S13]  /*1710*/  ISETP.GE.AND.EX P0, PT, R0, UR17, PT, P0 ;  /* 0x0000001100007c0c */ /* 0x000fda000bf06300 */
[----:B------:R-:W-:Y:S05]  /*1720*/  @P0 BRA `(.L_x_36) ;  /* 0x0000013000000947 */ /* 0x000fea0003800000 */
[----:B------:R-:W-:-:S04]  /*1730*/  LEA R20, P0, R3, UR10, 0x2 ;  /* 0x0000000a03147c11 */ /* 0x000fc8000f8010ff */
[----:B------:R-:W-:-:S06]  /*1740*/  LEA.HI.X R21, R3, UR8, R0, 0x2, P0 ;  /* 0x0000000803157c11 */ /* 0x000fcc00080f1400 */
[----:B------:R-:W2:Y:S02]  /*1750*/  LDG.E R21, [R20.64] ;  /* 0x0000000e14157981 */ /* 0x000ea4000c1e1900 */
[----:B--2---:R-:W-:Y:S02]  /*1760*/  ISETP.GT.U32.AND P0, PT, R16, R21, PT ;  /* 0x000000151000720c */ /* 0x004fe40003f04070 */
[----:B------:R-:W-:-:S04]  /*1770*/  SHF.R.S32.HI R22, RZ, 0x1f, R21 ;  /* 0x0000001fff167819 */ /* 0x000fc80000011415 */
[----:B------:R-:W-:-:S13]  /*1780*/  ISETP.GT.AND.EX P0, PT, R5, R22, PT, P0 ;  /* 0x000000160500720c */ /* 0x000fda0003f04300 */
[----:B------:R-:W-:Y:S05]  /*1790*/  @P0 BRA `(.L_x_36) ;  /* 0x000000c000000947 */ /* 0x000fea0003800000 */
[----:B------:R-:W-:Y:S01]  /*17a0*/  IADD3 R6, P0, -R21, R14, RZ ;  /* 0x0000000e15067210 */ /* 0x000fe20007f1e1ff */
[----:B------:R-:W-:Y:S01]  /*17b0*/  IMAD.MOV.U32 R33, RZ, RZ, R25 ;  /* 0x000000ffff217224 */ /* 0x000fe200078e0019 */
[----:B------:R-:W-:Y:S01]  /*17c0*/  IADD3 R3, P1, R3, 0x1, RZ ;  /* 0x0000000103037810 */ /* 0x000fe20007f3e0ff */
[----:B------:R-:W-:Y:S02]  /*17d0*/  IMAD.MOV.U32 R21, RZ, RZ, R27 ;  /* 0x000000ffff157224 */ /* 0x000fe400078e001b */
[----:B------:R-:W-:Y:S01]  /*17e0*/  IMAD.X R7, R15, 0x1, ~R22, P0 ;  /* 0x000000010f077824 */ /* 0x000fe200000e0e16 */
[----:B------:R-:W-:Y:S01]  /*17f0*/  ISETP.GT.U32.AND P0, PT, R6, c[0x0][0x1c0], PT ;  /* 0x0000700006007a0c */ /* 0x000fe20003f04070 */
[----:B------:R-:W-:Y:S02]  /*1800*/  IMAD.MOV.U32 R20, RZ, RZ, R29 ;  /* 0x000000ffff147224 */ /* 0x000fe400078e001d */
[----:B------:R-:W-:Y:S01]  /*1810*/  IMAD.X R0, RZ, RZ, R0, P1 ;  /* 0x000000ffff007224 */ /* 0x000fe200008e0600 */
[----:B------:R-:W-:-:S04]  /*1820*/  ISETP.GT.AND.EX P0, PT, R7, c[0x0][0x1c4], PT, P0 ;  /* 0x0000710007007a0c */ /* 0x000fc80003f04300 */
[----:B------:R-:W-:Y:S02]  /*1830*/  SEL R6, R6, c[0x0][0x1c0], P0 ;  /* 0x0000700006067a07 */ /* 0x000fe40000000000 */
[----:B------:R-:W-:Y:S01]  /*1840*/  SEL R7, R7, c[0x0][0x1c4], P0 ;  /* 0x0000710007077a07 */ /* 0x000fe20000000000 */
[----:B------:R-:W-:Y:S05]  /*1850*/  BRA `(.L_x_37) ;  /* 0x0000034000007947 */ /* 0x000fea0003800000 */
.L_x_36:
[----:B------:R-:W-:Y:S02]  /*1860*/  ISETP.NE.U32.AND P1, PT, R12, UR12, PT ;  /* 0x0000000c0c007c0c */ /* 0x000fe4000bf25070 */
[----:B------:R-:W-:Y:S02]  /*1870*/  PLOP3.LUT P0, PT, PT, PT, PT, 0x80, 0x0 ;  /* 0x000000000000781c */ /* 0x000fe40003f0f070 */
[----:B------:R-:W-:-:S13]  /*1880*/  ISETP.NE.AND.EX P1, PT, R13, UR18, PT, P1 ;  /* 0x000000120d007c0c */ /* 0x000fda000bf25310 */
[----:B------:R-:W-:Y:S01]  /*1890*/  @!P1 BREAK B2 ;  /* 0x0000000000029942 */ /* 0x000fe20003800000 */
[----:B------:R-:W-:Y:S01]  /*18a0*/  @!P1 BREAK B1 ;  /* 0x0000000000019942 */ /* 0x000fe20003800000 */
[----:B------:R-:W-:Y:S05]  /*18b0*/  @!P1 BRA `(.L_x_22) ;  /* 0x0000069000009947 */ /* 0x000fea0003800000 */
[----:B------:R-:W-:Y:S01]  /*18c0*/  ISETP.GE.U32.AND P0, PT, R25, UR7, PT ;  /* 0x0000000719007c0c */ /* 0x000fe2000bf06070 */
[----:B------:R-:W-:Y:S01]  /*18d0*/  BSSY B3, `(.L_x_37) ;  /* 0x000002c000037945 */ /* 0x000fe20003800000 */
[----:B------:R-:W-:Y:S02]  /*18e0*/  IMAD.MOV.U32 R30, RZ, RZ, 0x1 ;  /* 0x00000001ff1e7424 */ /* 0x000fe400078e00ff */
[----:B------:R-:W-:Y:S01]  /*18f0*/  ISETP.GE.AND.EX P0, PT, R31, UR16, PT, P0 ;  /* 0x000000101f007c0c */ /* 0x000fe2000bf06300 */
[----:B------:R-:W-:Y:S02]  /*1900*/  IMAD.U32 R33, RZ, RZ, UR7 ;  /* 0x00000007ff217e24 */ /* 0x000fe4000f8e00ff */
[----:B------:R-:W-:Y:S02]  /*1910*/  IMAD.U32 R31, RZ, RZ, UR16 ;  /* 0x00000010ff1f7e24 */ /* 0x000fe4000f8e00ff */
[----:B------:R-:W-:-:S02]  /*1920*/  IMAD.U32 R21, RZ, RZ, UR4 ;  /* 0x00000004ff157e24 */ /* 0x000fc4000f8e00ff */
[----:B------:R-:W-:-:S06]  /*1930*/  IMAD.U32 R20, RZ, RZ, UR5 ;  /* 0x00000005ff147e24 */ /* 0x000fcc000f8e00ff */
[----:B------:R-:W-:Y:S05]  /*1940*/  @P0 BRA `(.L_x_38) ;  /* 0x0000024000000947 */ /* 0x000fea0003800000 */
[----:B------:R-:W-:Y:S01]  /*1950*/  ISETP.LT.U32.AND P0, PT, R27, UR7, PT ;  /* 0x000000071b007c0c */ /* 0x000fe2000bf01070 */
[----:B------:R-:W-:Y:S01]  /*1960*/  IMAD.MOV.U32 R30, RZ, RZ, 0x1 ;  /* 0x00000001ff1e7424 */ /* 0x000fe200078e00ff */
[----:B------:R-:W-:Y:S01]  /*1970*/  SHF.R.S32.HI R20, RZ, 0x1f, R25 ;  /* 0x0000001fff147819 */ /* 0x000fe20000011419 */
[----:B------:R-:W-:Y:S01]  /*1980*/  IMAD.U32 R33, RZ, RZ, UR7 ;  /* 0x00000007ff217e24 */ /* 0x000fe2000f8e00ff */
[----:B------:R-:W-:Y:S01]  /*1990*/  ISETP.LT.AND.EX P0, PT, R29, UR16, PT, P0 ;  /* 0x000000101d007c0c */ /* 0x000fe2000bf01300 */
[----:B------:R-:W-:Y:S02]  /*19a0*/  IMAD.U32 R31, RZ, RZ, UR16 ;  /* 0x00000010ff1f7e24 */ /* 0x000fe4000f8e00ff */
[----:B------:R-:W-:Y:S01]  /*19b0*/  IMAD.U32 R21, RZ, RZ, UR4 ;  /* 0x00000004ff157e24 */ /* 0x000fe2000f8e00ff */
[----:B------:R-:W-:Y:S02]  /*19c0*/  SEL R32, R27, UR7, P0 ;  /* 0x000000071b207c07 */ /* 0x000fe40008000000 */
[----:B------:R-:W-:-:S02]  /*19d0*/  SEL R27, R29, UR16, P0 ;  /* 0x000000101d1b7c07 */ /* 0x000fc40008000000 */
[----:B------:R-:W-:-:S04]  /*19e0*/  ISETP.GE.U32.AND P0, PT, R25, R32, PT ;  /* 0x000000201900720c */ /* 0x000fc80003f06070 */
[----:B------:R-:W-:Y:S01]  /*19f0*/  ISETP.GE.AND.EX P0, PT, R20, R27, PT, P0 ;  /* 0x0000001b1400720c */ /* 0x000fe20003f06300 */
[----:B------:R-:W-:-:S12]  /*1a00*/  IMAD.U32 R20, RZ, RZ, UR5 ;  /* 0x00000005ff147e24 */ /* 0x000fd8000f8e00ff */
[----:B------:R-:W-:Y:S05]  /*1a10*/  @P0 BRA `(.L_x_38) ;  /* 0x0000017000000947 */ /* 0x000fea0003800000 */
[----:B------:R-:W-:Y:S01]  /*1a20*/  IMAD R21, R2, c[0x0][0x1d8], RZ ;  /* 0x0000760002157a24 */ /* 0x000fe200078e02ff */
[----:B------:R-:W-:Y:S03]  /*1a30*/  BSSY B4, `(.L_x_39) ;  /* 0x0000010000047945 */ /* 0x000fe60003800000 */
[----:B------:R-:W-:Y:S02]  /*1a40*/  IMAD R29, R18, c[0x0][0x1dc], R21 ;  /* 0x00007700121d7a24 */ /* 0x000fe400078e0215 */
.L_x_40:
        /* <DEDUP_REMOVED lines=15> */
.L_x_39:
[----:B------:R-:W-:Y:S02]  /*1b40*/  IMAD.MOV.U32 R30, RZ, RZ, 0x1 ;  /* 0x00000001ff1e7424 */ /* 0x000fe400078e00ff */
[----:B------:R-:W-:Y:S02]  /*1b50*/  IMAD.U32 R33, RZ, RZ, UR7 ;  /* 0x00000007ff217e24 */ /* 0x000fe4000f8e00ff */
[----:B------:R-:W-:Y:S02]  /*1b60*/  IMAD.U32 R31, RZ, RZ, UR16 ;  /* 0x00000010ff1f7e24 */ /* 0x000fe4000f8e00ff */
[----:B------:R-:W-:Y:S02]  /*1b70*/  IMAD.U32 R21, RZ, RZ, UR4 ;  /* 0x00000004ff157e24 */ /* 0x000fe4000f8e00ff */
[----:B------:R-:W-:Y:S02]  /*1b80*/  IMAD.U32 R20, RZ, RZ, UR5 ;  /* 0x00000005ff147e24 */ /* 0x000fe4000f8e00ff */
.L_x_38:
[----:B------:R-:W-:Y:S05]  /*1b90*/  BSYNC B3 ;  /* 0x0000000000037941 */ /* 0x000fea0003800000 */
.L_x_37:
[----:B------:R-:W-:Y:S05]  /*1ba0*/  BSYNC B2 ;  /* 0x0000000000027941 */ /* 0x000fea0003800000 */
.L_x_35:
[----:B------:R-:W-:Y:S01]  /*1bb0*/  LOP3.LUT P0, RZ, R30, 0xff, RZ, 0xc0, !PT ;  /* 0x000000ff1eff7812 */ /* 0x000fe2000780c0ff */
[----:B------:R-:W-:Y:S01]  /*1bc0*/  BSSY B2, `(.L_x_34) ;  /* 0x0000036000027945 */ /* 0x000fe20003800000 */
[----:B------:R-:W-:-:S02]  /*1bd0*/  IMAD.MOV.U32 R25, RZ, RZ, R33 ;  /* 0x000000ffff197224 */ /* 0x000fc400078e0021 */
[----:B------:R-:W-:Y:S02]  /*1be0*/  IMAD.MOV.U32 R27, RZ, RZ, R21 ;  /* 0x000000ffff1b7224 */ /* 0x000fe400078e0015 */
[----:B------:R-:W-:-:S07]  /*1bf0*/  IMAD.MOV.U32 R29, RZ, RZ, R20 ;  /* 0x000000ffff1d7224 */ /* 0x000fce00078e0014 */
[----:B------:R-:W-:Y:S05]  /*1c00*/  @P0 BRA `(.L_x_41) ;  /* 0x0000031000000947 */ /* 0x000fea0003800000 */
[----:B------:R-:W-:-:S04]  /*1c10*/  IADD3 R23, P0, R21, c[0x0][0x1c0], RZ ;  /* 0x0000700015177a10 */ /* 0x000fc80007f1e0ff */
[----:B------:R-:W-:Y:S02]  /*1c20*/  ISETP.GT.U32.AND P1, PT, R6, R23, PT ;  /* 0x000000170600720c */ /* 0x000fe40003f24070 */
[----:B------:R-:W-:-:S04]  /*1c30*/  IADD3.X R22, R20, c[0x0][0x1c4], RZ, P0, !PT ;  /* 0x0000710014167a10 */ /* 0x000fc800007fe4ff */
[----:B------:R-:W-:-:S13]  /*1c40*/  ISETP.GT.AND.EX P1, PT, R7, R22, PT, P1 ;  /* 0x000000160700720c */ /* 0x000fda0003f24310 */
[----:B------:R-:W-:Y:S01]  /*1c50*/  @!P1 ISETP.GT.U32.AND P0, PT, R6, R21, PT ;  /* 0x000000150600920c */ /* 0x000fe20003f04070 */
[----:B------:R-:W-:Y:S01]  /*1c60*/  @!P1 IMAD.MOV.U32 R25, RZ, RZ, R33 ;  /* 0x000000ffff199224 */ /* 0x000fe200078e0021 */
        /* <DEDUP_REMOVED lines=22> */
.L_x_44:
        /* <DEDUP_REMOVED lines=15> */
.L_x_43:
[----:B------:R-:W-:Y:S05]  /*1ec0*/  BSYNC B3 ;  /* 0x0000000000037941 */ /* 0x000fea0003800000 */
.L_x_42:
[----:B------:R-:W-:Y:S01]  /*1ed0*/  IADD3 R25, P0, R6, -c[0x0][0x1c0], RZ ;  /* 0x8000700006197a10 */ /* 0x000fe20007f1e0ff */
[----:B------:R-:W-:Y:S01]  /*1ee0*/  IMAD.MOV.U32 R27, RZ, RZ, R6 ;  /* 0x000000ffff1b7224 */ /* 0x000fe200078e0006 */
[----:B------:R-:W-:Y:S01]  /*1ef0*/  PRMT R30, RZ, 0x7610, R30 ;  /* 0x00007610ff1e7816 */ /* 0x000fe2000000001e */
[----:B------:R-:W-:Y:S01]  /*1f00*/  IMAD.MOV.U32 R29, RZ, RZ, R7 ;  /* 0x000000ffff1d7224 */ /* 0x000fe200078e0007 */
[----:B------:R-:W-:-:S04]  /*1f10*/  IADD3.X R31, R7, ~c[0x0][0x1c4], RZ, P0, !PT ;  /* 0x80007100071f7a10 */ /* 0x000fc800007fe4ff */
.L_x_41:
[----:B------:R-:W-:Y:S05]  /*1f20*/  BSYNC B2 ;  /* 0x0000000000027941 */ /* 0x000fea0003800000 */
.L_x_34:
[----:B------:R-:W-:Y:S05]  /*1f30*/  BSYNC B1 ;  /* 0x0000000000017941 */ /* 0x000fea0003800000 */
.L_x_28:
[----:B------:R-:W-:Y:S05]  /*1f40*/  BRA `(.L_x_45) ;  /* 0xfffff5a000007947 */ /* 0x000fea000383ffff */
.L_x_22:
[----:B------:R-:W-:Y:S05]  /*1f50*/  BSYNC B0 ;  /* 0x0000000000007941 */ /* 0x000fea0003800000 */
.L_x_10:
[----:B------:R-:W-:Y:S01]  /*1f60*/  WARPSYNC 0xffffffff ;  /* 0xffffffff00007948 */ /* 0x000fe20003800000 */
[----:B------:R-:W-:Y:S01]  /*1f70*/  ULDC.S8 UR4, c[0x0][0x1e0] ;  /* 0x0000780000047ab9 */ /* 0x000fe20000000200 */
[----:B------:R-:W-:Y:S01]  /*1f80*/  ISETP.GE.U32.AND P1, PT, R4, UR7, PT ;  /* 0x0000000704007c0c */ /* 0x000fe2000bf26070 */
[----:B------:R-:W-:Y:S01]  /*1f90*/  BSSY B0, `(.L_x_46) ;  /* 0x000000e000007945 */ /* 0x000fe20003800000 */
[----:B------:R-:W-:Y:S02]  /*1fa0*/  ISETP.NE.OR P0, PT, RZ, UR4, !P0 ;  /* 0x00000004ff007c0c */ /* 0x000fe4000c705670 */
[----:B------:R-:W-:Y:S02]  /*1fb0*/  ISETP.GE.U32.AND P2, PT, R25, UR7, PT ;  /* 0x0000000719007c0c */ /* 0x000fe4000bf46070 */
[----:B------:R-:W-:-:S02]  /*1fc0*/  ISETP.GE.OR.EX P0, PT, R24, UR16, P0, P1 ;  /* 0x0000001018007c0c */ /* 0x000fc40008706710 */
[----:B------:R-:W-:-:S11]  /*1fd0*/  ISETP.GE.AND.EX P2, PT, R31, UR16, PT, P2 ;  /* 0x000000101f007c0c */ /* 0x000fd6000bf46320 */
[----:B------:R-:W-:Y:S05]  /*1fe0*/  @P0 BRA `(.L_x_47) ;  /* 0x0000008000000947 */ /* 0x000fea0003800000 */
[----:B------:R-:W-:Y:S02]  /*1ff0*/  IMAD R3, R2, c[0x0][0x1d0], RZ ;  /* 0x0000740002037a24 */ /* 0x000fe400078e02ff */
[----:B------:R-:W-:Y:S01]  /*2000*/  IMAD.WIDE.U32 R6, R18, c[0x0][0x1d0], R10 ;  /* 0x0000740012067a25 */ /* 0x000fe200078e000a */
[----:B------:R-:W-:-:S03]  /*2010*/  IADD3 R10, R10, 0x1, RZ ;  /* 0x000000010a0a7810 */ /* 0x000fc60007ffe0ff */
[----:B------:R-:W-:Y:S01]  /*2020*/  IMAD R3, R18, c[0x0][0x1d4], R3 ;  /* 0x0000750012037a24 */ /* 0x000fe200078e0203 */
[----:B------:R-:W-:-:S03]  /*2030*/  LEA R8, P0, R6, c[0x0][0x1a8], 0x2 ;  /* 0x00006a0006087a11 */ /* 0x000fc600078010ff */
[----:B------:R-:W-:-:S05]  /*2040*/  IMAD.IADD R3, R3, 0x1, R7 ;  /* 0x0000000103037824 */ /* 0x000fca00078e0207 */
[----:B------:R-:W-:-:S05]  /*2050*/  LEA.HI.X R9, R6, c[0x0][0x1ac], R3, 0x2, P0 ;  /* 0x00006b0006097a11 */ /* 0x000fca00000f1403 */
[----:B------:R0:W-:Y:S02]  /*2060*/  STG.E [R8.64], R4 ;  /* 0x0000000408007986 */ /* 0x0001e4000c10190e */
.L_x_47:
[----:B------:R-:W-:Y:S05]  /*2070*/  BSYNC B0 ;  /* 0x0000000000007941 */ /* 0x000fea0003800000 */
.L_x_46:
[----:B------:R-:W-:Y:S01]  /*2080*/  BSSY B0, `(.L_x_48) ;  /* 0x000001d000007945 */ /* 0x000fe20003800000 */
        /* <DEDUP_REMOVED lines=12> */
.L_x_50:
[----:B------:R-:W-:Y:S01]  /*2150*/  IMAD.MOV.U32 R2, RZ, RZ, R26 ;  /* 0x000000ffff027224 */ /* 0x000fe200078e001a */
[----:B------:R-:W-:Y:S01]  /*2160*/  IADD3 R26, P1, R26, 0x1, RZ ;  /* 0x000000011a1a7810 */ /* 0x000fe20007f3e0ff */
[----:B------:R-:W-:-:S04]  /*2170*/  IMAD.MOV.U32 R3, RZ, RZ, R28 ;  /* 0x000000ffff037224 */ /* 0x000fc800078e001c */
[----:B------:R-:W-:-:S04]  /*2180*/  IMAD.WIDE.U32 R2, R18, c[0x0][0x1d8], R2 ;  /* 0x0000760012027a25 */ /* 0x000fc800078e0002 */
[----:B------:R-:W-:Y:S01]  /*2190*/  IMAD.IADD R3, R7, 0x1, R3 ;  /* 0x0000000107037824 */ /* 0x000fe200078e0203 */
[----:B0-----:R-:W-:-:S04]  /*21a0*/  LEA R4, P0, R2, c[0x0][0x198], 0x2 ;  /* 0x0000660002047a11 */ /* 0x001fc800078010ff */
[----:B------:R-:W-:-:S05]  /*21b0*/  LEA.HI.X R5, R2, c[0x0][0x19c], R3, 0x2, P0 ;  /* 0x0000670002057a11 */ /* 0x000fca00000f1403 */
[----:B------:R0:W-:Y:S02]  /*21c0*/  STG.E [R4.64], R25 ;  /* 0x0000001904007986 */ /* 0x0001e4000c10190e */
[----:B0-----:R-:W-:-:S04]  /*21d0*/  IADD3 R25, R25, c[0x0][0x1c8], RZ ;  /* 0x0000720019197a10 */ /* 0x001fc80007ffe0ff */
[----:B------:R-:W-:Y:S02]  /*21e0*/  ISETP.GE.U32.AND P0, PT, R25, R6, PT ;  /* 0x000000061900720c */ /* 0x000fe40003f06070 */
[----:B------:R-:W-:-:S04]  /*21f0*/  SHF.R.S32.HI R0, RZ, 0x1f, R25 ;  /* 0x0000001fff007819 */ /* 0x000fc80000011419 */
[----:B------:R-:W-:Y:S01]  /*2200*/  ISETP.GE.AND.EX P0, PT, R0, R29, PT, P0 ;  /* 0x0000001d0000720c */ /* 0x000fe20003f06300 */
[----:B------:R-:W-:-:S04]  /*2210*/  IMAD.X R0, RZ, RZ, R28, P1 ;  /* 0x000000ffff007224 */ /* 0x000fc800008e061c */
[----:B------:R-:W-:-:S08]  /*2220*/  IMAD.MOV.U32 R28, RZ, RZ, R0 ;  /* 0x000000ffff1c7224 */ /* 0x000fd000078e0000 */
[----:B------:R-:W-:Y:S05]  /*2230*/  @!P0 BRA `(.L_x_50) ;  /* 0xffffff1000008947 */ /* 0x000fea000383ffff */
[----:B------:R-:W-:Y:S05]  /*2240*/  BSYNC B1 ;  /* 0x0000000000017941 */ /* 0x000fea0003800000 */
.L_x_49:
[----:B------:R-:W-:Y:S05]  /*2250*/  BSYNC B0 ;  /* 0x0000000000007941 */ /* 0x000fea0003800000 */
.L_x_48:
[----:B------:R-:W1:Y:S04]  /*2260*/  S2R R5, SR_CTAID.Y ;  /* 0x0000000000057919 */ /* 0x000e680000002600 */
[----:B------:R-:W2:Y:S04]  /*2270*/  S2R R2, SR_CTAID.X ;  /* 0x0000000000027919 */ /* 0x000ea80000002500 */
[----:B0-----:R-:W0:Y:S04]  /*2280*/  S2R R4, SR_TID.X ;  /* 0x0000000000047919 */ /* 0x001e280000002100 */
[----:B------:R-:W0:Y:S01]  /*2290*/  S2R R7, SR_CTAID.Z ;  /* 0x0000000000077919 */ /* 0x000e220000002700 */
[----:B-1----:R-:W-:-:S02]  /*22a0*/  SHF.R.S32.HI R0, RZ, 0x1f, R5 ;  /* 0x0000001fff007819 */ /* 0x002fc40000011405 */
[----:B--2---:R-:W-:-:S03]  /*22b0*/  SHF.R.S32.HI R3, RZ, 0x1f, R2 ;  /* 0x0000001fff037819 */ /* 0x004fc60000011402 */
[----:B------:R-:W-:Y:S02]  /*22c0*/  IMAD R0, R0, c[0x0][0x1b0], RZ ;  /* 0x00006c0000007a24 */ /* 0x000fe400078e02ff */
[----:B------:R-:W-:-:S04]  /*22d0*/  IMAD.WIDE.U32 R2, R5, c[0x0][0x1b0], R2 ;  /* 0x00006c0005027a25 */ /* 0x000fc800078e0002 */
[----:B------:R-:W-:Y:S02]  /*22e0*/  IMAD R5, R5, c[0x0][0x1b4], R0 ;  /* 0x00006d0005057a24 */ /* 0x000fe400078e0200 */
[----:B0-----:R-:W-:Y:S02]  /*22f0*/  IMAD R4, R7, c[0x0][0x0], R4 ;  /* 0x0000000007047a24 */ /* 0x001fe400078e0204 */
[----:B------:R-:W-:-:S04]  /*2300*/  IMAD.IADD R5, R3, 0x1, R5 ;  /* 0x0000000103057824 */ /* 0x000fc800078e0205 */
[----:B------:R-:W-:Y:S02]  /*2310*/  IMAD R3, R5, c[0x0][0x1b8], RZ ;  /* 0x00006e0005037a24 */ /* 0x000fe400078e02ff */
[----:B------:R-:W-:Y:S02]  /*2320*/  IMAD.MOV.U32 R5, RZ, RZ, RZ ;  /* 0x000000ffff057224 */ /* 0x000fe400078e00ff */
[C---:B------:R-:W-:Y:S02]  /*2330*/  IMAD R3, R2.reuse, c[0x0][0x1bc], R3 ;  /* 0x00006f0002037a24 */ /* 0x040fe400078e0203 */
[----:B------:R-:W-:-:S04]  /*2340*/  IMAD.WIDE.U32 R4, R2, c[0x0][0x1b8], R4 ;  /* 0x00006e0002047a25 */ /* 0x000fc800078e0004 */
[----:B------:R-:W-:Y:S02]  /*2350*/  IMAD.SHL.U32 R0, R4, 0x4, RZ ;  /* 0x0000000404007824 */ /* 0x000fe400078e00ff */
[----:B------:R-:W-:-:S03]  /*2360*/  IMAD.IADD R3, R5, 0x1, R3 ;  /* 0x0000000105037824 */ /* 0x000fc600078e0203 */
[----:B------:R-:W-:Y:S02]  /*2370*/  IADD3 R2, P0, R0, c[0x0][0x190], RZ ;  /* 0x0000640000027a10 */ /* 0x000fe40007f1e0ff */
[----:B------:R-:W-:Y:S02]  /*2380*/  SHF.L.U64.HI R5, R4, 0x2, R3 ;  /* 0x0000000204057819 */ /* 0x000fe40000010203 */
[----:B------:R-:W-:Y:S02]  /*2390*/  IADD3 R4, P1, R0, c[0x0][0x1a0], RZ ;  /* 0x0000680000047a10 */ /* 0x000fe40007f3e0ff */
[C---:B------:R-:W-:Y:S02]  /*23a0*/  IADD3.X R3, R5.reuse, c[0x0][0x194], RZ, P0, !PT ;  /* 0x0000650005037a10 */ /* 0x040fe400007fe4ff */
[----:B------:R-:W-:-:S03]  /*23b0*/  IADD3.X R5, R5, c[0x0][0x1a4], RZ, P1, !PT ;  /* 0x0000690005057a10 */ /* 0x000fc60000ffe4ff */
[----:B------:R-:W-:Y:S04]  /*23c0*/  STG.E [R2.64], R26 ;  /* 0x0000001a02007986 */ /* 0x000fe8000c10190e */
[----:B------:R-:W-:Y:S01]  /*23d0*/  STG.E [R4.64], R10 ;  /* 0x0000000a04007986 */ /* 0x000fe2000c10190e */
[----:B------:R-:W-:Y:S05]  /*23e0*/  EXIT ;  /* 0x000000000000794d */ /* 0x000fea0003800000 */
.L_x_51:
[----:B------:R-:W-:-:S00]  /*23f0*/  BRA `(.L_x_51) ;  /* 0xfffffff000007947 */ /* 0x000fc0000383ffff */
[----:B------:R-:W-:-:S00]  /*2400*/  NOP ;  /* 0x0000000000007918 */ /* 0x000fc00000000000 */
[----:B------:R-:W-:-:S00]  /*2410*/  NOP ;  /* 0x0000000000007918 */ /* 0x000fc00000000000 */
[----:B------:R-:W-:-:S00]  /*2420*/  NOP ;  /* 0x0000000000007918 */ /* 0x000fc00000000000 */
[----:B------:R-:W-:-:S00]  /*2430*/  NOP ;  /* 0x0000000000007918 */ /* 0x000fc00000000000 */
[----:B------:R-:W-:-:S00]  /*2440*/  NOP ;  /* 0x0000000000007918 */ /* 0x000fc00000000000 */
[----:B------:R-:W-:-:S00]  /*2450*/  NOP ;  /* 0x0000000000007918 */ /* 0x000fc00000000000 */
[----:B------:R-:W-:-:S00]  /*2460*/  NOP ;  /* 0x0000000000007918 */ /* 0x000fc00000000000 */
[----:B------:R-:W-:-:S00]  /*2470*/  NOP ;  /* 0x0000000000007918 */ /* 0x000fc00000000000 */
.L_x_104:


//--------------------- .text._Z37convert_vertical_slash_indexes_kernelPKiS0_S0_S0_PiS1_S1_S1_llllllb --------------------------
	.section	.text._Z37convert_vertical_slash_indexes_kernelPKiS0_S0_S0_PiS1_S1_S1_llllllb,"ax",@progbits
	.sectioninfo	@"SHI_REGISTERS=36"
	.align	128
        .global         _Z37convert_vertical_slash_indexes_kernelPKiS0_S0_S0_PiS1_S1_S1_llllllb
        .type           _Z37convert_vertical_slash_indexes_kernelPKiS0_S0_S0_PiS1_S1_S1_llllllb,@function
        .size           _Z37convert_vertical_slash_indexes_kernelPKiS0_S0_S0_PiS1_S1_S1_llllllb,(.L_x_105 - _Z37convert_vertical_slash_indexes_kernelPKiS0_S0_S0_PiS1_S1_S1_llllllb)
        .other          _Z37convert_vertical_slash_indexes_kernelPKiS0_S0_S0_PiS1_S1_S1_llllllb,@"STO_CUDA_ENTRY STV_DEFAULT"
_Z37convert_vertical_slash_indexes_kernelPKiS0_S0_S0_PiS1_S1_S1_llllllb:
.text._Z37convert_vertical_slash_indexes_kernelPKiS0_S0_S0_PiS1_S1_S1_llllllb:
        /* <DEDUP_REMOVED lines=23> */
[----:B------:R-:W-:Y:S02]  /*0170*/  UIMAD UR9, UR4, UR12, URZ ;  /* 0x0000000c040972a4 */ /* 0x000fe4000f8e023f */
[----:B------:R-:W-:Y:S02]  /*0180*/  ULDC.64 UR14, c[0x0][0x1c8] ;  /* 0x00007200000e7ab9 */ /* 0x000fe40000000a00 */
[----:B------:R-:W-:Y:S02]  /*0190*/  ULDC.64 UR4, c[0x0][0x168] ;  /* 0x00005a0000047ab9 */ /* 0x000fe40000000a00 */
[----:B------:R-:W-:-:S02]  /*01a0*/  UIMAD.WIDE UR4, UR8, UR10, UR4 ;  /* 0x0000000a080472a5 */ /* 0x000fc4000f8e0204 */
[----:B------:R-:W-:Y:S02]  /*01b0*/  UIMAD UR9, UR8, UR13, UR9 ;  /* 0x0000000d080972a4 */ /* 0x000fe4000f8e0209 */
[----:B------:R-:W-:Y:S02]  /*01c0*/  ULDC.64 UR10, c[0x0][0x1c0] ;  /* 0x00007000000a7ab9 */ /* 0x000fe40000000a00 */
[----:B------:R-:W-:Y:S01]  /*01d0*/  IMAD.U32 R2, RZ, RZ, UR4 ;  /* 0x00000004ff027e24 */ /* 0x000fe2000f8e00ff */
[----:B------:R-:W-:Y:S01]  /*01e0*/  ULDC.64 UR20, c[0x0][0x178] ;  /* 0x00005e0000147ab9 */ /* 0x000fe20000000a00 */
[----:B------:R-:W-:Y:S01]  /*01f0*/  IMAD.U32 R3, RZ, RZ, UR5 ;  /* 0x00000005ff037e24 */ /* 0x000fe2000f8e00ff */
[----:B------:R-:W-:Y:S02]  /*0200*/  ULDC.64 UR18, c[0x0][0x170] ;  /* 0x00005c0000127ab9 */ /* 0x000fe40000000a00 */
[----:B0-----:R-:W-:Y:S02]  /*0210*/  USHF.R.S32.HI UR7, URZ, 0x1f, UR6 ;  /* 0x0000001f3f077899 */ /* 0x001fe40008011406 */
[----:B------:R0:W2:Y:S02]  /*0220*/  LDG.E R0, [R2.64] ;  /* 0x0000001002007981 */ /* 0x0000a4000c1e1900 */
[----:B------:R-:W-:-:S04]  /*0230*/  UIMAD.WIDE.U32 UR6, UR8, UR12, UR6 ;  /* 0x0000000c080672a5 */ /* 0x000fc8000f8e0006 */
[----:B------:R-:W-:Y:S02]  /*0240*/  UIADD3 UR13, UR7, UR9, URZ ;  /* 0x00000009070d7290 */ /* 0x000fe4000fffe03f */
[----:B------:R-:W-:Y:S02]  /*0250*/  UIMAD.WIDE.U32 UR4, UR6, UR10, URZ ;  /* 0x0000000a060472a5 */ /* 0x000fe4000f8e003f */
[----:B------:R-:W-:Y:S02]  /*0260*/  UIMAD UR8, UR13, UR10, URZ ;  /* 0x0000000a0d0872a4 */ /* 0x000fe4000f8e023f */
[----:B------:R-:W-:Y:S02]  /*0270*/  UIMAD UR10, UR13, UR14, URZ ;  /* 0x0000000e0d0a72a4 */ /* 0x000fe4000f8e023f */
[----:B------:R-:W-:Y:S02]  /*0280*/  UIMAD UR12, UR6, UR11, UR8 ;  /* 0x0000000b060c72a4 */ /* 0x000fe4000f8e0208 */
[----:B------:R-:W-:-:S02]  /*0290*/  UIMAD.WIDE.U32 UR8, UR6, UR14, URZ ;  /* 0x0000000e060872a5 */ /* 0x000fc4000f8e003f */
[----:B------:R-:W-:Y:S02]  /*02a0*/  UIMAD UR14, UR6, UR15, UR10 ;  /* 0x0000000f060e72a4 */ /* 0x000fe4000f8e020a */
[----:B------:R-:W-:Y:S02]  /*02b0*/  UIADD3 UR12, UR5, UR12, URZ ;  /* 0x0000000c050c7290 */ /* 0x000fe4000fffe03f */
[----:B------:R-:W-:Y:S02]  /*02c0*/  ULEA UR10, UP1, UR8, UR20, 0x2 ;  /* 0x00000014080a7291 */ /* 0x000fe4000f82103f */
[----:B------:R-:W-:Y:S02]  /*02d0*/  UIADD3 UR5, UR9, UR14, URZ ;  /* 0x0000000e09057290 */ /* 0x000fe4000fffe03f */
[----:B------:R-:W-:Y:S02]  /*02e0*/  ULEA UR11, UP0, UR4, UR18, 0x2 ;  /* 0x00000012040b7291 */ /* 0x000fe4000f80103f */
[----:B------:R-:W-:-:S02]  /*02f0*/  ULEA.HI.X UR8, UR8, UR21, UR5, 0x2, UP1 ;  /* 0x0000001508087291 */ /* 0x000fc400088f1405 */
[----:B------:R-:W-:Y:S01]  /*0300*/  ULEA.HI.X UR9, UR4, UR19, UR12, 0x2, UP0 ;  /* 0x0000001304097291 */ /* 0x000fe200080f140c */
[----:B------:R-:W-:Y:S02]  /*0310*/  IMAD.U32 R6, RZ, RZ, UR10 ;  /* 0x0000000aff067e24 */ /* 0x000fe4000f8e00ff */
[----:B0-----:R-:W-:Y:S01]  /*0320*/  IMAD.U32 R2, RZ, RZ, UR11 ;  /* 0x0000000bff027e24 */ /* 0x001fe2000f8e00ff */
[----:B------:R-:W-:Y:S01]  /*0330*/  ULDC.64 UR4, c[0x0][0x1a8] ;  /* 0x00006a0000047ab9 */ /* 0x000fe20000000a00 */
[----:B------:R-:W-:Y:S02]  /*0340*/  IMAD.U32 R7, RZ, RZ, UR8 ;  /* 0x00000008ff077e24 */ /* 0x000fe4000f8e00ff */
[----:B------:R-:W-:-:S04]  /*0350*/  IMAD.U32 R3, RZ, RZ, UR9 ;  /* 0x00000009ff037e24 */ /* 0x000fc8000f8e00ff */
[----:B------:R-:W3:Y:S04]  /*0360*/  LDG.E R7, [R6.64] ;  /* 0x0000001006077981 */ /* 0x000ee8000c1e1900 */
[----:B------:R0:W4:Y:S01]  /*0370*/  LDG.E R4, [R2.64] ;  /* 0x0000001002047981 */ /* 0x000122000c1e1900 */
[----:B------:R-:W-:-:S03]  /*0380*/  UIMAD UR13, UR13, UR4, URZ ;  /* 0x000000040d0d72a4 */ /* 0x000fc6000f8e023f */
[----:B------:R-:W-:Y:S02]  /*0390*/  ULDC.S8 UR4, c[0x0][0x1d0] ;  /* 0x0000740000047ab9 */ /* 0x000fe40000000200 */
[----:B------:R-:W-:Y:S01]  /*03a0*/  ISETP.NE.AND P0, PT, RZ, UR4, PT ;  /* 0x00000004ff007c0c */ /* 0x000fe2000bf05270 */
[----:B------:R-:W-:Y:S02]  /*03b0*/  IMAD.U32 R8, RZ, RZ, UR6 ;  /* 0x00000006ff087e24 */ /* 0x000fe4000f8e00ff */
[----:B------:R-:W-:Y:S01]  /*03c0*/  IMAD.MOV.U32 R19, RZ, RZ, RZ ;  /* 0x000000ffff137224 */ /* 0x000fe200078e00ff */
[----:B------:R-:W-:-:S03]  /*03d0*/  UIMAD UR13, UR6, UR5, UR13 ;  /* 0x00000005060d72a4 */ /* 0x000fc6000f8e020d */
[----:B------:R-:W-:Y:S01]  /*03e0*/  IMAD.WIDE.U32 R18, R8, c[0x0][0x1a8], R18 ;  /* 0x00006a0008127a25 */ /* 0x000fe200078e0012 */
[----:B------:R-:W-:Y:S01]  /*03f0*/  IADD3 R8, P1, R16, c[0x0][0x1b0], RZ ;  /* 0x00006c0010087a10 */ /* 0x000fe20007f3e0ff */
[----:B------:R-:W-:Y:S02]  /*0400*/  BSSY B0, `(.L_x_52) ;  /* 0x0000041000007945 */ /* 0x000fe40003800000 */
[----:B------:R-:W-:Y:S01]  /*0410*/  IMAD.U32 R9, RZ, RZ, UR7 ;  /* 0x00000007ff097e24 */ /* 0x000fe2000f8e00ff */
[----:B0-----:R-:W-:Y:S02]  /*0420*/  IADD3 R2, R19, UR13, RZ ;  /* 0x0000000d13027c10 */ /* 0x001fe4000fffe0ff */
[----:B------:R-:W-:Y:S01]  /*0430*/  IADD3.X R9, R5, c[0x0][0x1b4], RZ, P1, !PT ;  /* 0x00006d0005097a10 */ /* 0x000fe20000ffe4ff */
[----:B--2---:R-:W0:Y:S02]  /*0440*/  R2UR UR12, R0 ;  /* 0x00000000000c73c2 */ /* 0x004e2400000e0000 */
[----:B0-----:R-:W-:Y:S01]  /*0450*/  USHF.R.S32.HI UR6, URZ, 0x1f, UR12 ;  /* 0x0000001f3f067899 */ /* 0x001fe2000801140c */
[----:B---3--:R-:W-:-:S02]  /*0460*/  SHF.R.S32.HI R10, RZ, 0x1f, R7 ;  /* 0x0000001fff0a7819 */ /* 0x008fc40000011407 */
[----:B----4-:R-:W-:Y:S01]  /*0470*/  SHF.R.S32.HI R24, RZ, 0x1f, R4 ;  /* 0x0000001fff187819 */ /* 0x010fe20000011404 */
[----:B------:R-:W-:Y:S05]  /*0480*/  @!P0 BRA `(.L_x_53) ;  /* 0x000001f000008947 */ /* 0x000fea0003800000 */
[----:B------:R-:W-:Y:S01]  /*0490*/  IMAD.U32 R3, RZ, RZ, UR22 ;  /* 0x00000016ff037e24 */ /* 0x000fe2000f8e00ff */
[----:B------:R-:W-:Y:S01]  /*04a0*/  ULDC UR4, c[0x0][0x1cc] ;  /* 0x0000730000047ab9 */ /* 0x000fe20000000800 */
[----:B------:R-:W-:Y:S01]  /*04b0*/  IMAD.U32 R0, RZ, RZ, UR23 ;  /* 0x00000017ff007e24 */ /* 0x000fe2000f8e00ff */
[----:B------:R-:W-:Y:S02]  /*04c0*/  BSSY B1, `(.L_x_54) ;  /* 0x000001a000017945 */ /* 0x000fe40003800000 */
[----:B------:R-:W-:Y:S01]  /*04d0*/  IADD3 R8, P0, P1, R8, UR12, -R3 ;  /* 0x0000000c08087c10 */ /* 0x000fe2000f91e803 */
[----:B------:R-:W-:-:S03]  /*04e0*/  IMAD.MOV.U32 R3, RZ, RZ, c[0x0][0x1c8] ;  /* 0x00007200ff037624 */ /* 0x000fc600078e00ff */
[----:B------:R-:W-:Y:S01]  /*04f0*/  IADD3.X R9, R9, UR6, ~R0, P0, P1 ;  /* 0x0000000609097c10 */ /* 0x000fe200087e2c00 */
[----:B------:R-:W-:Y:S01]  /*0500*/  IMAD.U32 R0, RZ, RZ, UR4 ;  /* 0x00000004ff007e24 */ /* 0x000fe2000f8e00ff */
[----:B------:R-:W-:Y:S02]  /*0510*/  ISETP.GT.U32.AND P0, PT, R8, R7, PT ;  /* 0x000000070800720c */ /* 0x000fe40003f04070 */
[----:B------:R-:W-:Y:S01]  /*0520*/  ISETP.LT.U32.AND P1, PT, R3, 0x2, PT ;  /* 0x000000020300780c */ /* 0x000fe20003f21070 */
[----:B------:R-:W-:Y:S01]  /*0530*/  IMAD.MOV.U32 R3, RZ, RZ, 0x1 ;  /* 0x00000001ff037424 */ /* 0x000fe200078e00ff */
[----:B------:R-:W-:-:S04]  /*0540*/  ISETP.GT.AND.EX P0, PT, R9, R10, PT, P0 ;  /* 0x0000000a0900720c */ /* 0x000fc80003f04300 */
[----:B------:R-:W-:Y:S01]  /*0550*/  ISETP.LT.OR.EX P0, PT, R0, RZ, P0, P1 ;  /* 0x000000ff0000720c */ /* 0x000fe20000701710 */
[----:B------:R-:W-:-:S12]  /*0560*/  IMAD.MOV.U32 R0, RZ, RZ, RZ ;  /* 0x000000ffff007224 */ /* 0x000fd800078e00ff */
[----:B------:R-:W-:Y:S05]  /*0570*/  @P0 BRA `(.L_x_55) ;  /* 0x000000e000000947 */ /* 0x000fea0003800000 */
[----:B------:R-:W-:Y:S02]  /*0580*/  IMAD.MOV.U32 R3, RZ, RZ, 0x1 ;  /* 0x00000001ff037424 */ /* 0x000fe400078e00ff */
[----:B------:R-:W-:-:S03]  /*0590*/  IMAD.MOV.U32 R0, RZ, RZ, RZ ;  /* 0x000000ffff007224 */ /* 0x000fc600078e00ff */
.L_x_56:
[----:B------:R-:W-:-:S04]  /*05a0*/  LEA R6, P0, R3, UR10, 0x2 ;  /* 0x0000000a03067c11 */ /* 0x000fc8000f8010ff */
[----:B------:R-:W-:-:S06]  /*05b0*/  LEA.HI.X R7, R3, UR8, R0, 0x2, P0 ;  /* 0x0000000803077c11 */ /* 0x000fcc00080f1400 */
[----:B------:R-:W2:Y:S01]  /*05c0*/  LDG.E R7, [R6.64] ;  /* 0x0000001006077981 */ /* 0x000ea2000c1e1900 */
[----:B------:R-:W-:-:S04]  /*05d0*/  IADD3 R3, P0, R3, 0x1, RZ ;  /* 0x0000000103037810 */ /* 0x000fc80007f1e0ff */
[----:B------:R-:W-:Y:S01]  /*05e0*/  ISETP.GE.U32.AND P1, PT, R3, c[0x0][0x1c8], PT ;  /* 0x0000720003007a0c */ /* 0x000fe20003f26070 */
[----:B------:R-:W-:-:S05]  /*05f0*/  IMAD.X R0, RZ, RZ, R0, P0 ;  /* 0x000000ffff007224 */ /* 0x000fca00000e0600 */
[----:B------:R-:W-:Y:S02]  /*0600*/  ISETP.GE.AND.EX P1, PT, R0, c[0x0][0x1cc], PT, P1 ;  /* 0x0000730000007a0c */ /* 0x000fe40003f26310 */
[----:B--2---:R-:W-:Y:S02]  /*0610*/  ISETP.GT.U32.AND P0, PT, R8, R7, PT ;  /* 0x000000070800720c */ /* 0x004fe40003f04070 */
[----:B------:R-:W-:-:S04]  /*0620*/  SHF.R.S32.HI R10, RZ, 0x1f, R7 ;  /* 0x0000001fff0a7819 */ /* 0x000fc80000011407 */
[----:B------:R-:W-:-:S13]  /*0630*/  ISETP.GT.AND.EX P0, PT, R9, R10, PT, P0 ;  /* 0x0000000a0900720c */ /* 0x000fda0003f04300 */
[----:B------:R-:W-:Y:S05]  /*0640*/  @P0 BRA `(.L_x_55) ;  /* 0x0000001000000947 */ /* 0x000fea0003800000 */
[----:B------:R-:W-:Y:S05]  /*0650*/  @!P1 BRA `(.L_x_56) ;  /* 0xffffff4000009947 */ /* 0x000fea000383ffff */
.L_x_55:
[----:B------:R-:W-:Y:S05]  /*0660*/  BSYNC B1 ;  /* 0x0000000000017941 */ /* 0x000fea0003800000 */
.L_x_54:
[----:B------:R-:W-:Y:S05]  /*0670*/  BRA `(.L_x_57) ;  /* 0x0000019000007947 */ /* 0x000fea0003800000 */
.L_x_53:
[----:B------:R-:W-:Y:S01]  /*0680*/  IADD3 R8, P0, R8, UR12, RZ ;  /* 0x0000000c08087c10 */ /* 0x000fe2000ff1e0ff */
[----:B------:R-:W-:Y:S01]  /*0690*/  IMAD.MOV.U32 R0, RZ, RZ, c[0x0][0x1c8] ;  /* 0x00007200ff007624 */ /* 0x000fe200078e00ff */
[----:B------:R-:W-:Y:S01]  /*06a0*/  ULDC UR4, c[0x0][0x1cc] ;  /* 0x0000730000047ab9 */ /* 0x000fe20000000800 */
[----:B------:R-:W-:Y:S01]  /*06b0*/  IMAD.MOV.U32 R3, RZ, RZ, 0x1 ;  /* 0x00000001ff037424 */ /* 0x000fe200078e00ff */
[----:B------:R-:W-:Y:S02]  /*06c0*/  IADD3.X R9, R9, UR6, RZ, P0, !PT ;  /* 0x0000000609097c10 */ /* 0x000fe400087fe4ff */
[----:B------:R-:W-:Y:S02]  /*06d0*/  ISETP.GT.U32.AND P0, PT, R8, R7, PT ;  /* 0x000000070800720c */ /* 0x000fe40003f04070 */
[----:B------:R-:W-:Y:S01]  /*06e0*/  ISETP.LT.U32.AND P1, PT, R0, 0x2, PT ;  /* 0x000000020000780c */ /* 0x000fe20003f21070 */
[----:B------:R-:W-:Y:S01]  /*06f0*/  IMAD.U32 R0, RZ, RZ, UR4 ;  /* 0x00000004ff007e24 */ /* 0x000fe2000f8e00ff */
[----:B------:R-:W-:-:S04]  /*0700*/  ISETP.GT.AND.EX P0, PT, R9, R10, PT, P0 ;  /* 0x0000000a0900720c */ /* 0x000fc80003f04300 */
[----:B------:R-:W-:Y:S01]  /*0710*/  ISETP.LT.OR.EX P0, PT, R0, RZ, P0, P1 ;  /* 0x000000ff0000720c */ /* 0x000fe20000701710 */
[----:B------:R-:W-:-:S12]  /*0720*/  IMAD.MOV.U32 R0, RZ, RZ, RZ ;  /* 0x000000ffff007224 */ /* 0x000fd800078e00ff */
[----:B------:R-:W-:Y:S05]  /*0730*/  @P0 BRA `(.L_x_57) ;  /* 0x000000d000000947 */ /* 0x000fea0003800000 */
[----:B------:R-:W-:Y:S02]  /*0740*/  IMAD.MOV.U32 R3, RZ, RZ, 0x1 ;  /* 0x00000001ff037424 */ /* 0x000fe400078e00ff */
[----:B------:R-:W-:-:S03]  /*0750*/  IMAD.MOV.U32 R0, RZ, RZ, RZ ;  /* 0x000000ffff007224 */ /* 0x000fc600078e00ff */
.L_x_58:
        /* <DEDUP_REMOVED lines=10> */
[----:B------:R-:W-:Y:S05]  /*0800*/  @!P1 BRA !P0, `(.L_x_58) ;  /* 0xffffff5000009947 */ /* 0x000fea000403ffff */
.L_x_57:
[----:B------:R-:W-:Y:S05]  /*0810*/  BSYNC B0 ;  /* 0x0000000000007941 */ /* 0x000fea0003800000 */
.L_x_52:
        /* <DEDUP_REMOVED lines=26> */
.L_x_61:
[----:B------:R-:W-:Y:S01]  /*09c0*/  ULDC.64 UR4, c[0x0][0x1b8] ;  /* 0x00006e0000047ab9 */ /* 0x000fe20000000a00 */
[----:B------:R-:W-:Y:S01]  /*09d0*/  IMAD.U32 R25, RZ, RZ, UR12 ;  /* 0x0000000cff197e24 */ /* 0x000fe2000f8e00ff */
[----:B------:R-:W-:Y:S01]  /*09e0*/  UIADD3 UR4, UP0, UR12, UR4, URZ ;  /* 0x000000040c047290 */ /* 0x000fe2000ff1e03f */
[----:B------:R-:W-:-:S03]  /*09f0*/  IMAD.U32 R31, RZ, RZ, UR6 ;  /* 0x00000006ff1f7e24 */ /* 0x000fc6000f8e00ff */
[----:B------:R-:W-:Y:S02]  /*0a00*/  UIADD3.X UR5, UR6, UR5, URZ, UP0, !UPT ;  /* 0x0000000506057290 */ /* 0x000fe400087fe43f */
[----:B------:R-:W-:-:S04]  /*0a10*/  IMAD.U32 R27, RZ, RZ, UR4 ;  /* 0x00000004ff1b7e24 */ /* 0x000fc8000f8e00ff */
[----:B------:R-:W-:Y:S02]  /*0a20*/  IMAD.U32 R29, RZ, RZ, UR5 ;  /* 0x00000005ff1d7e24 */ /* 0x000fe4000f8e00ff */
.L_x_60:
[----:B------:R-:W-:Y:S05]  /*0a30*/  BSYNC B0 ;  /* 0x0000000000007941 */ /* 0x000fea0003800000 */
.L_x_59:
        /* <DEDUP_REMOVED lines=29> */
.L_x_79:
        /* <DEDUP_REMOVED lines=17> */
.L_x_67:
[----:B------:R-:W-:Y:S05]  /*0d20*/  BSYNC B2 ;  /* 0x0000000000027941 */ /* 0x000fea0003800000 */
.L_x_66:
[----:B------:R-:W-:Y:S01]  /*0d30*/  ISETP.GE.U32.AND P0, PT, R17, c[0x0][0x1c0], PT ;  /* 0x0000700011007a0c */ /* 0x000fe20003f06070 */
[----:B------:R-:W-:Y:S01]  /*0d40*/  BSSY B2, `(.L_x_68) ;  /* 0x000000b000027945 */ /* 0x000fe20003800000 */
[----:B0-----:R-:W-:Y:S02]  /*0d50*/  IMAD.MOV.U32 R4, RZ, RZ, R8 ;  /* 0x000000ffff047224 */ /* 0x001fe400078e0008 */
[----:B------:R-:W-:Y:S01]  /*0d60*/  ISETP.GE.AND.EX P0, PT, R22, c[0x0][0x1c4], PT, P0 ;  /* 0x0000710016007a0c */ /* 0x000fe20003f06300 */
        /* <DEDUP_REMOVED lines=8> */
.L_x_69:
[----:B------:R-:W-:Y:S05]  /*0df0*/  BSYNC B2 ;  /* 0x0000000000027941 */ /* 0x000fea0003800000 */
.L_x_68:
[----:B------:R-:W-:Y:S05]  /*0e00*/  BRA `(.L_x_70) ;  /* 0x0000057000007947 */ /* 0x000fea0003800000 */
.L_x_65:
[----:B------:R-:W-:Y:S01]  /*0e10*/  ISETP.GE.U32.AND P0, PT, R3, c[0x0][0x1c8], PT ;  /* 0x0000720003007a0c */ /* 0x000fe20003f06070 */
[----:B------:R-:W-:Y:S03]  /*0e20*/  BSSY B2, `(.L_x_71) ;  /* 0x000001f000027945 */ /* 0x000fe60003800000 */
[----:B------:R-:W-:-:S13]  /*0e30*/  ISETP.GE.AND.EX P0, PT, R0, c[0x0][0x1cc], PT, P0 ;  /* 0x0000730000007a0c */ /* 0x000fda0003f06300 */
        /* <DEDUP_REMOVED lines=16> */
.L_x_72:
[----:B------:R-:W-:Y:S02]  /*0f40*/  ISETP.NE.U32.AND P0, PT, R17, c[0x0][0x1c0], PT ;  /* 0x0000700011007a0c */ /* 0x000fe40003f05070 */
[----:B------:R-:W-:Y:S02]  /*0f50*/  ISETP.GT.U32.AND P1, PT, R4, R25, PT ;  /* 0x000000190400720c */ /* 0x000fe40003f24070 */
[----:B------:R-:W-:-:S04]  /*0f60*/  ISETP.NE.AND.EX P0, PT, R22, c[0x0][0x1c4], PT, P0 ;  /* 0x0000710016007a0c */ /* 0x000fc80003f05300 */
        /* <DEDUP_REMOVED lines=10> */
.L_x_73:
[----:B------:R-:W-:Y:S05]  /*1010*/  BSYNC B2 ;  /* 0x0000000000027941 */ /* 0x000fea0003800000 */
.L_x_71:
        /* <DEDUP_REMOVED lines=32> */
.L_x_78:
        /* <DEDUP_REMOVED lines=15> */
.L_x_77:
[----:B------:R-:W-:Y:S05]  /*1310*/  BSYNC B3 ;  /* 0x0000000000037941 */ /* 0x000fea0003800000 */
.L_x_76:
[----:B------:R-:W-:Y:S01]  /*1320*/  IADD3 R25, P0, R6, -c[0x0][0x1b0], RZ ;  /* 0x80006c0006197a10 */ /* 0x000fe20007f1e0ff */
[----:B------:R-:W-:Y:S01]  /*1330*/  IMAD.MOV.U32 R27, RZ, RZ, R6 ;  /* 0x000000ffff1b7224 */ /* 0x000fe200078e0006 */
[----:B------:R-:W-:Y:S01]  /*1340*/  PRMT R30, RZ, 0x7610, R30 ;  /* 0x00007610ff1e7816 */ /* 0x000fe2000000001e */
[----:B------:R-:W-:Y:S01]  /*1350*/  IMAD.MOV.U32 R29, RZ, RZ, R7 ;  /* 0x000000ffff1d7224 */ /* 0x000fe200078e0007 */
[----:B------:R-:W-:-:S04]  /*1360*/  IADD3.X R31, R7, ~c[0x0][0x1b4], RZ, P0, !PT ;  /* 0x80006d00071f7a10 */ /* 0x000fc800007fe4ff */
.L_x_75:
[----:B------:R-:W-:Y:S05]  /*1370*/  BSYNC B2 ;  /* 0x0000000000027941 */ /* 0x000fea0003800000 */
.L_x_70:
[----:B------:R-:W-:Y:S05]  /*1380*/  BSYNC B1 ;  /* 0x0000000000017941 */ /* 0x000fea0003800000 */
.L_x_64:
[----:B------:R-:W-:Y:S05]  /*1390*/  BRA `(.L_x_79) ;  /* 0xfffff87000007947 */ /* 0x000fea000383ffff */
.L_x_63:
        /* <DEDUP_REMOVED lines=13> */
.L_x_97:
        /* <DEDUP_REMOVED lines=17> */
.L_x_83:
[----:B------:R-:W-:Y:S05]  /*1580*/  BSYNC B2 ;  /* 0x0000000000027941 */ /* 0x000fea0003800000 */
.L_x_82:
        /* <DEDUP_REMOVED lines=12> */
.L_x_85:
[----:B------:R-:W-:Y:S05]  /*1650*/  BSYNC B2 ;  /* 0x0000000000027941 */ /* 0x000fea0003800000 */
.L_x_84:
[----:B------:R-:W-:Y:S05]  /*1660*/  BRA `(.L_x_86) ;  /* 0x0000084000007947 */ /* 0x000fea0003800000 */
.L_x_81:
[----:B------:R-:W-:Y:S01]  /*1670*/  ISETP.GE.U32.AND P0, PT, R3, c[0x0][0x1c8], PT ;  /* 0x0000720003007a0c */ /* 0x000fe20003f06070 */
[----:B------:R-:W-:Y:S03]  /*1680*/  BSSY B2, `(.L_x_87) ;  /* 0x000004a000027945 */ /* 0x000fe60003800000 */
[----:B------:R-:W-:-:S13]  /*1690*/  ISETP.GE.AND.EX P0, PT, R0, c[0x0][0x1cc], PT, P0 ;  /* 0x0000730000007a0c */ /* 0x000fda0003f06300 */
        /* <DEDUP_REMOVED lines=20> */
.L_x_88:
[----:B------:R-:W-:Y:S02]  /*17e0*/  ISETP.NE.U32.AND P1, PT, R12, c[0x0][0x1c0], PT ;  /* 0x000070000c007a0c */ /* 0x000fe40003f25070 */
[----:B------:R-:W-:Y:S02]  /*17f0*/  PLOP3.LUT P0, PT, PT, PT, PT, 0x80, 0x0 ;  /* 0x000000000000781c */ /* 0x000fe40003f0f070 */
[----:B------:R-:W-:-:S13]  /*1800*/  ISETP.NE.AND.EX P1, PT, R13, c[0x0][0x1c4], PT, P1 ;  /* 0x000071000d007a0c */ /* 0x000fda0003f25310 */
        /* <DEDUP_REMOVED lines=28> */
.L_x_92:
        /* <DEDUP_REMOVED lines=15> */
.L_x_91:
[----:B------:R-:W-:Y:S02]  /*1ac0*/  IMAD.MOV.U32 R30, RZ, RZ, 0x1 ;  /* 0x00000001ff1e7424 */ /* 0x000fe400078e00ff */
[----:B------:R-:W-:Y:S02]  /*1ad0*/  IMAD.U32 R33, RZ, RZ, UR12 ;  /* 0x0000000cff217e24 */ /* 0x000fe4000f8e00ff */
[----:B------:R-:W-:Y:S02]  /*1ae0*/  IMAD.U32 R31, RZ, RZ, UR6 ;  /* 0x00000006ff1f7e24 */ /* 0x000fe4000f8e00ff */
[----:B------:R-:W-:Y:S02]  /*1af0*/  IMAD.U32 R21, RZ, RZ, UR4 ;  /* 0x00000004ff157e24 */ /* 0x000fe4000f8e00ff */
[----:B------:R-:W-:Y:S02]  /*1b00*/  IMAD.U32 R20, RZ, RZ, UR5 ;  /* 0x00000005ff147e24 */ /* 0x000fe4000f8e00ff */
.L_x_90:
[----:B------:R-:W-:Y:S05]  /*1b10*/  BSYNC B3 ;  /* 0x0000000000037941 */ /* 0x000fea0003800000 */
.L_x_89:
[----:B------:R-:W-:Y:S05]  /*1b20*/  BSYNC B2 ;  /* 0x0000000000027941 */ /* 0x000fea0003800000 */
.L_x_87:
        /* <DEDUP_REMOVED lines=34> */
.L_x_96:
        /* <DEDUP_REMOVED lines=15> */
.L_x_95:
[----:B------:R-:W-:Y:S05]  /*1e40*/  BSYNC B3 ;  /* 0x0000000000037941 */ /* 0x000fea0003800000 */
.L_x_94:
[----:B------:R-:W-:Y:S01]  /*1e50*/  IADD3 R25, P0, R6, -c[0x0][0x1b0], RZ ;  /* 0x80006c0006197a10 */ /* 0x000fe20007f1e0ff */
[----:B------:R-:W-:Y:S01]  /*1e60*/  IMAD.MOV.U32 R27, RZ, RZ, R6 ;  /* 0x000000ffff1b7224 */ /* 0x000fe200078e0006 */
[----:B------:R-:W-:Y:S01]  /*1e70*/  PRMT R30, RZ, 0x7610, R30 ;  /* 0x00007610ff1e7816 */ /* 0x000fe2000000001e */
[----:B------:R-:W-:Y:S01]  /*1e80*/  IMAD.MOV.U32 R29, RZ, RZ, R7 ;  /* 0x000000ffff1d7224 */ /* 0x000fe200078e0007 */
[----:B------:R-:W-:-:S04]  /*1e90*/  IADD3.X R31, R7, ~c[0x0][0x1b4], RZ, P0, !PT ;  /* 0x80006d00071f7a10 */ /* 0x000fc800007fe4ff */
.L_x_93:
[----:B------:R-:W-:Y:S05]  /*1ea0*/  BSYNC B2 ;  /* 0x0000000000027941 */ /* 0x000fea0003800000 */
.L_x_86:
[----:B------:R-:W-:Y:S05]  /*1eb0*/  BSYNC B1 ;  /* 0x0000000000017941 */ /* 0x000fea0003800000 */
.L_x_80:
[----:B------:R-:W-:Y:S05]  /*1ec0*/  BRA `(.L_x_97) ;  /* 0xfffff5a000007947 */ /* 0x000fea000383ffff */
.L_x_74:
[----:B------:R-:W-:Y:S05]  /*1ed0*/  BSYNC B0 ;  /* 0x0000000000007941 */ /* 0x000fea0003800000 */
.L_x_62:
        /* <DEDUP_REMOVED lines=17> */
.L_x_99:
[----:B------:R-:W-:Y:S05]  /*1ff0*/  BSYNC B0 ;  /* 0x0000000000007941 */ /* 0x000fea0003800000 */
.L_x_98:
        /* <DEDUP_REMOVED lines=13> */
.L_x_102:
        /* <DEDUP_REMOVED lines=16> */
.L_x_101:
[----:B------:R-:W-:Y:S05]  /*21d0*/  BSYNC B0 ;  /* 0x0000000000007941 */ /* 0x000fea0003800000 */
.L_x_100:
        /* <DEDUP_REMOVED lines=25> */
.L_x_103:
        /* <DEDUP_REMOVED lines=9> */
.L_x_105:


//--------------------- .nv.global                --------------------------
	.section	.nv.global,"aw",@nobits
.nv.global:
	.type		_ZN54_INTERNAL_9225101d_23_vertical_slash_index_cu_e44355d24cuda3std3__48in_placeE,@object
	.size		_ZN54_INTERNAL_9225101d_23_vertical_slash_index_cu_e44355d24cuda3std3__48in_placeE,(_ZN54_INTERNAL_9225101d_23_vertical_slash_index_cu_e44355d24cuda3std6ranges3__45__cpo8distanceE - _ZN54_INTERNAL_9225101d_23_vertical_slash_index_cu_e44355d24cuda3std3__48in_placeE)
_ZN54_INTERNAL_9225101d_23_vertical_slash_index_cu_e44355d24cuda3std3__48in_placeE:
	.zero		1
	.type		_ZN54_INTERNAL_9225101d_23_vertical_slash_index_cu_e44355d24cuda3std6ranges3__45__cpo8distanceE,@object
	.size		_ZN54_INTERNAL_9225101d_23_vertical_slash_index_cu_e44355d24cuda3std6ranges3__45__cpo8distanceE,(_ZN54_INTERNAL_9225101d_23_vertical_slash_index_cu_e44355d24cuda3std3__45__cpo6cbeginE - _ZN54_INTERNAL_9225101d_23_vertical_slash_index_cu_e44355d24cuda3std6ranges3__45__cpo8distanceE)
_ZN54_INTERNAL_9225101d_23_vertical_slash_index_cu_e44355d24cuda3std6ranges3__45__cpo8distanceE:
	.zero		1
	.type		_ZN54_INTERNAL_9225101d_23_vertical_slash_index_cu_e44355d24cuda3std3__45__cpo6cbeginE,@object
	.size		_ZN54_INTERNAL_9225101d_23_vertical_slash_index_cu_e44355d24cuda3std3__45__cpo6cbeginE,(_ZN54_INTERNAL_9225101d_23_vertical_slash_index_cu_e44355d24cuda3std6ranges3__45__cpo7advanceE - _ZN54_INTERNAL_9225101d_23_vertical_slash_index_cu_e44355d24cuda3std3__45__cpo6cbeginE)
_ZN54_INTERNAL_9225101d_23_vertical_slash_index_cu_e44355d24cuda3std3__45__cpo6cbeginE:
	.zero		1
	.type		_ZN54_INTERNAL_9225101d_23_vertical_slash_index_cu_e44355d24cuda3std6ranges3__45__cpo7advanceE,@object
	.size		_ZN54_INTERNAL_9225101d_23_vertical_slash_index_cu_e44355d24cuda3std6ranges3__45__cpo7advanceE,(_ZN54_INTERNAL_9225101d_23_vertical_slash_index_cu_e44355d24cuda3std3__45__cpo7crbeginE - _ZN54_INTERNAL_9225101d_23_vertical_slash_index_cu_e44355d24cuda3std6ranges3__45__cpo7advanceE)
_ZN54_INTERNAL_9225101d_23_vertical_slash_index_cu_e44355d24cuda3std6ranges3__45__cpo7advanceE:
	.zero		1
	.type		_ZN54_INTERNAL_9225101d_23_vertical_slash_index_cu_e44355d24cuda3std3__45__cpo7crbeginE,@object
	.size		_ZN54_INTERNAL_9225101d_23_vertical_slash_index_cu_e44355d24cuda3std3__45__cpo7crbeginE,(_ZN54_INTERNAL_9225101d_23_vertical_slash_index_cu_e44355d24cuda3std6ranges3__45__cpo4dataE - _ZN54_INTERNAL_9225101d_23_vertical_slash_index_cu_e44355d24cuda3std3__45__cpo7crbeginE)
_ZN54_INTERNAL_9225101d_23_vertical_slash_index_cu_e44355d24cuda3std3__45__cpo7crbeginE:
	.zero		1
	.type		_ZN54_INTERNAL_9225101d_23_vertical_slash_index_cu_e44355d24cuda3std6ranges3__45__cpo4dataE,@object
	.size		_ZN54_INTERNAL_9225101d_23_vertical_slash_index_cu_e44355d24cuda3std6ranges3__45__cpo4dataE,(_ZN54_INTERNAL_9225101d_23_vertical_slash_index_cu_e44355d24cuda3std6ranges3__45__cpo5beginE - _ZN54_INTERNAL_9225101d_23_vertical_slash_index_cu_e44355d24cuda3std6ranges3__45__cpo4dataE)
_ZN54_INTERNAL_9225101d_23_vertical_slash_index_cu_e44355d24cuda3std6ranges3__45__cpo4dataE:
	.zero		1
	.type		_ZN54_INTERNAL_9225101d_23_vertical_slash_index_cu_e44355d24cuda3std6ranges3__45__cpo5beginE,@object
	.size		_ZN54_INTERNAL_9225101d_23_vertical_slash_index_cu_e44355d24cuda3std6ranges3__45__cpo5beginE,(_ZN54_INTERNAL_9225101d_23_vertical_slash_index_cu_e44355d24cuda3std3__456_GLOBAL__N__9225101d_23_vertical_slash_index_cu_e44355d26ignoreE - _ZN54_INTERNAL_9225101d_23_vertical_slash_index_cu_e44355d24cuda3std6ranges3__45__cpo5beginE)
_ZN54_INTERNAL_9225101d_23_vertical_slash_index_cu_e44355d24cuda3std6ranges3__45__cpo5beginE:
	.zero		1
	.type		_ZN54_INTERNAL_9225101d_23_vertical_slash_index_cu_e44355d24cuda3std3__456_GLOBAL__N__9225101d_23_vertical_slash_index_cu_e44355d26ignoreE,@object
	.size		_ZN54_INTERNAL_9225101d_23_vertical_slash_index_cu_e44355d24cuda3std3__456_GLOBAL__N__9225101d_23_vertical_slash_index_cu_e44355d26ignoreE,(_ZN54_INTERNAL_9225101d_23_vertical_slash_index_cu_e44355d24cuda3std6ranges3__45__cpo4sizeE - _ZN54_INTERNAL_9225101d_23_vertical_slash_index_cu_e44355d24cuda3std3__456_GLOBAL__N__9225101d_23_vertical_slash_index_cu_e44355d26ignoreE)
_ZN54_INTERNAL_9225101d_23_vertical_slash_index_cu_e44355d24cuda3std3__456_GLOBAL__N__9225101d_23_vertical_slash_index_cu_e44355d26ignoreE:
	.zero		1
	.type		_ZN54_INTERNAL_9225101d_23_vertical_slash_index_cu_e44355d24cuda3std6ranges3__45__cpo4sizeE,@object
	.size		_ZN54_INTERNAL_9225101d_23_vertical_slash_index_cu_e44355d24cuda3std6ranges3__45__cpo4sizeE,(_ZN54_INTERNAL_9225101d_23_vertical_slash_index_cu_e44355d24cuda3std3__45__cpo5beginE - _ZN54_INTERNAL_9225101d_23_vertical_slash_index_cu_e44355d24cuda3std6ranges3__45__cpo4sizeE)
_ZN54_INTERNAL_9225101d_23_vertical_slash_index_cu_e44355d24cuda3std6ranges3__45__cpo4sizeE:
	.zero		1
	.type		_ZN54_INTERNAL_9225101d_23_vertical_slash_index_cu_e44355d24cuda3std3__45__cpo5beginE,@object
	.size		_ZN54_INTERNAL_9225101d_23_vertical_slash_index_cu_e44355d24cuda3std3__45__cpo5beginE,(_ZN54_INTERNAL_9225101d_23_vertical_slash_index_cu_e44355d24cuda3std6ranges3__45__cpo6cbeginE - _ZN54_INTERNAL_9225101d_23_vertical_slash_index_cu_e44355d24cuda3std3__45__cpo5beginE)
_ZN54_INTERNAL_9225101d_23_vertical_slash_index_cu_e44355d24cuda3std3__45__cpo5beginE:
	.zero		1
	.type		_ZN54_INTERNAL_9225101d_23_vertical_slash_index_cu_e44355d24cuda3std6ranges3__45__cpo6cbeginE,@object
	.size		_ZN54_INTERNAL_9225101d_23_vertical_slash_index_cu_e44355d24cuda3std6ranges3__45__cpo6cbeginE,(_ZN54_INTERNAL_9225101d_23_vertical_slash_index_cu_e44355d24cuda3std3__45__cpo6rbeginE - _ZN54_INTERNAL_9225101d_23_vertical_slash_index_cu_e44355d24cuda3std6ranges3__45__cpo6cbeginE)
_ZN54_INTERNAL_9225101d_23_vertical_slash_index_cu_e44355d24cuda3std6ranges3__45__cpo6cbeginE:
	.zero		1
	.type		_ZN54_INTERNAL_9225101d_23_vertical_slash_index_cu_e44355d24cuda3std3__45__cpo6rbeginE,@object
	.size		_ZN54_INTERNAL_9225101d_23_vertical_slash_index_cu_e44355d24cuda3std3__45__cpo6rbeginE,(_ZN54_INTERNAL_9225101d_23_vertical_slash_index_cu_e44355d24cuda3std6ranges3__45__cpo4nextE - _ZN54_INTERNAL_9225101d_23_vertical_slash_index_cu_e44355d24cuda3std3__45__cpo6rbeginE)
_ZN54_INTERNAL_9225101d_23_vertical_slash_index_cu_e44355d24cuda3std3__45__cpo6rbeginE:
	.zero		1
	.type		_ZN54_INTERNAL_9225101d_23_vertical_slash_index_cu_e44355d24cuda3std6ranges3__45__cpo4nextE,@object
	.size		_ZN54_INTERNAL_9225101d_23_vertical_slash_index_cu_e44355d24cuda3std6ranges3__45__cpo4nextE,(_ZN54_INTERNAL_9225101d_23_vertical_slash_index_cu_e44355d24cuda3std6ranges3__45__cpo4swapE - _ZN54_INTERNAL_9225101d_23_vertical_slash_index_cu_e44355d24cuda3std6ranges3__45__cpo4nextE)
_ZN54_INTERNAL_9225101d_23_vertical_slash_index_cu_e44355d24cuda3std6ranges3__45__cpo4nextE:
	.zero		1
	.type		_ZN54_INTERNAL_9225101d_23_vertical_slash_index_cu_e44355d24cuda3std6ranges3__45__cpo4swapE,@object
	.size		_ZN54_INTERNAL_9225101d_23_vertical_slash_index_cu_e44355d24cuda3std6ranges3__45__cpo4swapE,(_ZN54_INTERNAL_9225101d_23_vertical_slash_index_cu_e44355d24cuda3std3__420unreachable_sentinelE - _ZN54_INTERNAL_9225101d_23_vertical_slash_index_cu_e44355d24cuda3std6ranges3__45__cpo4swapE)
_ZN54_INTERNAL_9225101d_23_vertical_slash_index_cu_e44355d24cuda3std6ranges3__45__cpo4swapE:
	.zero		1
	.type		_ZN54_INTERNAL_9225101d_23_vertical_slash_index_cu_e44355d24cuda3std3__420unreachable_sentinelE,@object
	.size		_ZN54_INTERNAL_9225101d_23_vertical_slash_index_cu_e44355d24cuda3std3__420unreachable_sentinelE,(_ZN54_INTERNAL_9225101d_23_vertical_slash_index_cu_e44355d26thrust23THRUST_300001_SM_800_NS6system6detail10sequential3seqE - _ZN54_INTERNAL_9225101d_23_vertical_slash_index_cu_e44355d24cuda3std3__420unreachable_sentinelE)
_ZN54_INTERNAL_9225101d_23_vertical_slash_index_cu_e44355d24cuda3std3__420unreachable_sentinelE:
	.zero		1
	.type		_ZN54_INTERNAL_9225101d_23_vertical_slash_index_cu_e44355d26thrust23THRUST_300001_SM_800_NS6system6detail10sequential3seqE,@object
	.size		_ZN54_INTERNAL_9225101d_23_vertical_slash_index_cu_e44355d26thrust23THRUST_300001_SM_800_NS6system6detail10sequential3seqE,(_ZN54_INTERNAL_9225101d_23_vertical_slash_index_cu_e44355d24cuda3std3__45__cpo4cendE - _ZN54_INTERNAL_9225101d_23_vertical_slash_index_cu_e44355d26thrust23THRUST_300001_SM_800_NS6system6detail10sequential3seqE)
_ZN54_INTERNAL_9225101d_23_vertical_slash_index_cu_e44355d26thrust23THRUST_300001_SM_800_NS6system6detail10sequential3seqE:
	.zero		1
	.type		_ZN54_INTERNAL_9225101d_23_vertical_slash_index_cu_e44355d24cuda3std3__45__cpo4cendE,@object
	.size		_ZN54_INTERNAL_9225101d_23_vertical_slash_index_cu_e44355d24cuda3std3__45__cpo4cendE,(_ZN54_INTERNAL_9225101d_23_vertical_slash_index_cu_e44355d24cuda3std6ranges3__45__cpo9iter_swapE - _ZN54_INTERNAL_9225101d_23_vertical_slash_index_cu_e44355d24cuda3std3__45__cpo4cendE)
_ZN54_INTERNAL_9225101d_23_vertical_slash_index_cu_e44355d24cuda3std3__45__cpo4cendE:
	.zero		1
	.type		_ZN54_INTERNAL_9225101d_23_vertical_slash_index_cu_e44355d24cuda3std6ranges3__45__cpo9iter_swapE,@object
	.size		_ZN54_INTERNAL_9225101d_23_vertical_slash_index_cu_e44355d24cuda3std6ranges3__45__cpo9iter_swapE,(_ZN54_INTERNAL_9225101d_23_vertical_slash_index_cu_e44355d24cuda3std3__45__cpo5crendE - _ZN54_INTERNAL_9225101d_23_vertical_slash_index_cu_e44355d24cuda3std6ranges3__45__cpo9iter_swapE)
_ZN54_INTERNAL_9225101d_23_vertical_slash_index_cu_e44355d24cuda3std6ranges3__45__cpo9iter_swapE:
	.zero		1
	.type		_ZN54_INTERNAL_9225101d_23_vertical_slash_index_cu_e44355d24cuda3std3__45__cpo5crendE,@object
	.size		_ZN54_INTERNAL_9225101d_23_vertical_slash_index_cu_e44355d24cuda3std3__45__cpo5crendE,(_ZN54_INTERNAL_9225101d_23_vertical_slash_index_cu_e44355d24cuda3std6ranges3__45__cpo5cdataE - _ZN54_INTERNAL_9225101d_23_vertical_slash_index_cu_e44355d24cuda3std3__45__cpo5crendE)
_ZN54_INTERNAL_9225101d_23_vertical_slash_index_cu_e44355d24cuda3std3__45__cpo5crendE:
	.zero		1
	.type		_ZN54_INTERNAL_9225101d_23_vertical_slash_index_cu_e44355d24cuda3std6ranges3__45__cpo5cdataE,@object
	.size		_ZN54_INTERNAL_9225101d_23_vertical_slash_index_cu_e44355d24cuda3std6ranges3__45__cpo5cdataE,(_ZN54_INTERNAL_9225101d_23_vertical_slash_index_cu_e44355d24cuda3std6ranges3__45__cpo3endE - _ZN54_INTERNAL_9225101d_23_vertical_slash_index_cu_e44355d24cuda3std6ranges3__45__cpo5cdataE)
_ZN54_INTERNAL_9225101d_23_vertical_slash_index_cu_e44355d24cuda3std6ranges3__45__cpo5cdataE:
	.zero		1
	.type		_ZN54_INTERNAL_9225101d_23_vertical_slash_index_cu_e44355d24cuda3std6ranges3__45__cpo3endE,@object
	.size		_ZN54_INTERNAL_9225101d_23_vertical_slash_index_cu_e44355d24cuda3std6ranges3__45__cpo3endE,(_ZN54_INTERNAL_9225101d_23_vertical_slash_index_cu_e44355d24cuda3std3__419piecewise_constructE - _ZN54_INTERNAL_9225101d_23_vertical_slash_index_cu_e44355d24cuda3std6ranges3__45__cpo3endE)
_ZN54_INTERNAL_9225101d_23_vertical_slash_index_cu_e44355d24cuda3std6ranges3__45__cpo3endE:
	.zero		1
	.type		_ZN54_INTERNAL_9225101d_23_vertical_slash_index_cu_e44355d24cuda3std3__419piecewise_constructE,@object
	.size		_ZN54_INTERNAL_9225101d_23_vertical_slash_index_cu_e44355d24cuda3std3__419piecewise_constructE,(_ZN54_INTERNAL_9225101d_23_vertical_slash_index_cu_e44355d24cuda3std6ranges3__45__cpo5ssizeE - _ZN54_INTERNAL_9225101d_23_vertical_slash_index_cu_e44355d24cuda3std3__419piecewise_constructE)
_ZN54_INTERNAL_9225101d_23_vertical_slash_index_cu_e44355d24cuda3std3__419piecewise_constructE:
	.zero		1
	.type		_ZN54_INTERNAL_9225101d_23_vertical_slash_index_cu_e44355d24cuda3std6ranges3__45__cpo5ssizeE,@object
	.size		_ZN54_INTERNAL_9225101d_23_vertical_slash_index_cu_e44355d24cuda3std6ranges3__45__cpo5ssizeE,(_ZN54_INTERNAL_9225101d_23_vertical_slash_index_cu_e44355d24cuda3std3__45__cpo3endE - _ZN54_INTERNAL_9225101d_23_vertical_slash_index_cu_e44355d24cuda3std6ranges3__45__cpo5ssizeE)
_ZN54_INTERNAL_9225101d_23_vertical_slash_index_cu_e44355d24cuda3std6ranges3__45__cpo5ssizeE:
	.zero		1
	.type		_ZN54_INTERNAL_9225101d_23_vertical_slash_index_cu_e44355d24cuda3std3__45__cpo3endE,@object
	.size		_ZN54_INTERNAL_9225101d_23_vertical_slash_index_cu_e44355d24cuda3std3__45__cpo3endE,(_ZN54_INTERNAL_9225101d_23_vertical_slash_index_cu_e44355d24cuda3std6ranges3__45__cpo4cendE - _ZN54_INTERNAL_9225101d_23_vertical_slash_index_cu_e44355d24cuda3std3__45__cpo3endE)
_ZN54_INTERNAL_9225101d_23_vertical_slash_index_cu_e44355d24cuda3std3__45__cpo3endE:
	.zero		1
	.type		_ZN54_INTERNAL_9225101d_23_vertical_slash_index_cu_e44355d24cuda3std6ranges3__45__cpo4cendE,@object
	.size		_ZN54_INTERNAL_9225101d_23_vertical_slash_index_cu_e44355d24cuda3std6ranges3__45__cpo4cendE,(_ZN54_INTERNAL_9225101d_23_vertical_slash_index_cu_e44355d24cuda3std3__45__cpo4rendE - _ZN54_INTERNAL_9225101d_23_vertical_slash_index_cu_e44355d24cuda3std6ranges3__45__cpo4cendE)
_ZN54_INTERNAL_9225101d_23_vertical_slash_index_cu_e44355d24cuda3std6ranges3__45__cpo4cendE:
	.zero		1
	.type		_ZN54_INTERNAL_9225101d_23_vertical_slash_index_cu_e44355d24cuda3std3__45__cpo4rendE,@object
	.size		_ZN54_INTERNAL_9225101d_23_vertical_slash_index_cu_e44355d24cuda3std3__45__cpo4rendE,(_ZN54_INTERNAL_9225101d_23_vertical_slash_index_cu_e44355d24cuda3std6ranges3__45__cpo4prevE - _ZN54_INTERNAL_9225101d_23_vertical_slash_index_cu_e44355d24cuda3std3__45__cpo4rendE)
_ZN54_INTERNAL_9225101d_23_vertical_slash_index_cu_e44355d24cuda3std3__45__cpo4rendE:
	.zero		1
	.type		_ZN54_INTERNAL_9225101d_23_vertical_slash_index_cu_e44355d24cuda3std6ranges3__45__cpo4prevE,@object
	.size		_ZN54_INTERNAL_9225101d_23_vertical_slash_index_cu_e44355d24cuda3std6ranges3__45__cpo4prevE,(_ZN54_INTERNAL_9225101d_23_vertical_slash_index_cu_e44355d24cuda3std6ranges3__45__cpo9iter_moveE - _ZN54_INTERNAL_9225101d_23_vertical_slash_index_cu_e44355d24cuda3std6ranges3__45__cpo4prevE)
_ZN54_INTERNAL_9225101d_23_vertical_slash_index_cu_e44355d24cuda3std6ranges3__45__cpo4prevE:
	.zero		1
	.type		_ZN54_INTERNAL_9225101d_23_vertical_slash_index_cu_e44355d24cuda3std6ranges3__45__cpo9iter_moveE,@object
	.size		_ZN54_INTERNAL_9225101d_23_vertical_slash_index_cu_e44355d24cuda3std6ranges3__45__cpo9iter_moveE,(.L_13 - _ZN54_INTERNAL_9225101d_23_vertical_slash_index_cu_e44355d24cuda3std6ranges3__45__cpo9iter_moveE)
_ZN54_INTERNAL_9225101d_23_vertical_slash_index_cu_e44355d24cuda3std6ranges3__45__cpo9iter_moveE:
	.zero		1
.L_13:
